// auto-generated by cutlass_sweep.gemm — config: {"arch": "sm_90", "cluster_m": 1, "cluster_n": 1, "dtype": "e4m3", "stages": 0, "tile_k": 64, "tile_m": 256, "tile_n": 256}
#include "cutlass/cutlass.h"
#include "cutlass/gemm/collective/collective_builder.hpp"
#include "cutlass/gemm/device/gemm_universal_adapter.h"
#include "cutlass/gemm/kernel/gemm_universal.hpp"
#include "cutlass/epilogue/collective/collective_builder.hpp"

using ElemA = cutlass::float_e4m3_t;
using ElemB = cutlass::float_e4m3_t;
using ElemCD = cutlass::float_e4m3_t;
using Acc  = float;
using TileShape    = cute::Shape<cute::_256, cute::_256, cute::_64>;
using ClusterShape = cute::Shape<cute::_1, cute::_1, cute::_1>;

using CollectiveEpilogue = typename cutlass::epilogue::collective::CollectiveBuilder<
    cutlass::arch::Sm90, cutlass::arch::OpClassTensorOp,
    TileShape, ClusterShape,
    cutlass::epilogue::collective::EpilogueTileAuto,
    Acc, Acc,
    ElemCD, cutlass::layout::RowMajor, 128 / cutlass::sizeof_bits<ElemCD>::value,
    ElemCD, cutlass::layout::RowMajor, 128 / cutlass::sizeof_bits<ElemCD>::value,
    cutlass::epilogue::collective::EpilogueScheduleAuto
  >::CollectiveOp;

using CollectiveMainloop = typename cutlass::gemm::collective::CollectiveBuilder<
    cutlass::arch::Sm90, cutlass::arch::OpClassTensorOp,
    ElemA, cutlass::layout::RowMajor, 128 / cutlass::sizeof_bits<ElemA>::value,
    ElemB, cutlass::layout::ColumnMajor, 128 / cutlass::sizeof_bits<ElemB>::value,
    Acc,
    TileShape, ClusterShape,
    cutlass::gemm::collective::StageCountAutoCarveout<static_cast<int>(sizeof(typename CollectiveEpilogue::SharedStorage))>,
    cutlass::gemm::collective::KernelScheduleAuto
  >::CollectiveOp;

using GemmKernel = cutlass::gemm::kernel::GemmUniversal<
    cute::Shape<int,int,int,int>,
    CollectiveMainloop,
    CollectiveEpilogue
>;
using Gemm = cutlass::gemm::device::GemmUniversalAdapter<GemmKernel>;

// Force the device kernel symbol into the cubin without needing a host main.
auto* _anchor = &cutlass::device_kernel<GemmKernel>;


// ===== COMPILED SASS (sm_90a) =====

	.target	sm_90a

	.elftype	@"ET_EXEC"


//--------------------- .note.nv.tkinfo           --------------------------
	.section	.note.nv.tkinfo,"",@"SHT_NOTE"
	.sectionflags	@"SHF_NOTE_NV_TKINFO"
	.tkinfo
        /*0018*/ 	.word	0x00000002
        /*0030*/ 	.string	""
        /*0030*/ 	.string	"ptxas"
        /*0030*/ 	.string	"Cuda compilation tools, release 13.0, V13.0.88"
        /*0030*/ 	.string	"Build cuda_13.0.r13.0/compiler.36424714_0"
        /*0030*/ 	.string	"-arch sm_90a -m 64 "



//--------------------- .note.nv.cuinfo           --------------------------
	.section	.note.nv.cuinfo,"",@"SHT_NOTE"
	.sectionflags	@"SHF_NOTE_NV_CUINFO"
        /*0018*/ 	.short	0x0002
        /*001a*/ 	.short	0x005a
        /*001c*/ 	.short	0x0082
	.zero		2


//--------------------- .nv.info                  --------------------------
	.section	.nv.info,"",@"SHT_CUDA_INFO"
	.align	4


	//----- nvinfo : EIATTR_REGCOUNT
	.align		4
        /*0000*/ 	.byte	0x04, 0x2f
        /*0002*/ 	.short	(.L_12 - .L_11)
	.align		4
.L_11:
        /*0004*/ 	.word	index@(_ZN7cutlass13device_kernelINS_4gemm6kernel13GemmUniversalIN4cute5tupleIJiiiiEEENS1_10collective13CollectiveMmaINS1_37MainloopSm90TmaGmmaWarpSpecializedFP8ILi7ENS5_IJNS4_1CILi1EEESB_SB_EEENS1_35KernelTmaWarpSpecializedCooperativeEEENS5_IJNSA_ILi256EEESF_NSA_ILi64EEEEEENS_12float_e4m3_tENS5_IJlSB_lEEESI_SJ_NS4_8TiledMMAINS4_8MMA_AtomIJNS4_4SM904GMMA31MMA_64x256x32_F32E4M3E4M3_SS_TNILNSN_7ScaleInE1ELSP_1EEEEEENS4_6LayoutINS5_IJNSA_ILi2EEESB_SB_EEENS5_IJSB_NSA_ILi0EEESV_EEEEENS5_IJNS4_10UnderscoreESY_SY_EEEEENS4_13SM90_TMA_LOADENS4_14ComposedLayoutINS4_7SwizzleILi2ELi4ELi3EEENS4_18smem_ptr_flag_bitsILi8EEENSS_INS5_IJNSA_ILi8EEESG_EEENS5_IJSG_SB_EEEEEEEvNS4_8identityES11_S1B_vS1C_EENS_8epilogue10collective6detail29Sm90TmaWarpSpecializedAdapterINS1F_15DefaultEpilogueISI_SJ_SJ_NS1E_6thread17LinearCombinationISI_Li1EffLNS1J_9ScaleType4KindE0ELNS_15FloatRoundStyleE2ESI_EENS1_15EpilogueDefaultEEEEEvvEEEEvNT_6ParamsE)
        /*0008*/ 	.word	0x000000a8


	//----- nvinfo : EIATTR_FRAME_SIZE
	.align		4
.L_12:
        /*000c*/ 	.byte	0x04, 0x11
        /*000e*/ 	.short	(.L_14 - .L_13)
	.align		4
.L_13:
        /*0010*/ 	.word	index@(_ZN7cutlass13device_kernelINS_4gemm6kernel13GemmUniversalIN4cute5tupleIJiiiiEEENS1_10collective13CollectiveMmaINS1_37MainloopSm90TmaGmmaWarpSpecializedFP8ILi7ENS5_IJNS4_1CILi1EEESB_SB_EEENS1_35KernelTmaWarpSpecializedCooperativeEEENS5_IJNSA_ILi256EEESF_NSA_ILi64EEEEEENS_12float_e4m3_tENS5_IJlSB_lEEESI_SJ_NS4_8TiledMMAINS4_8MMA_AtomIJNS4_4SM904GMMA31MMA_64x256x32_F32E4M3E4M3_SS_TNILNSN_7ScaleInE1ELSP_1EEEEEENS4_6LayoutINS5_IJNSA_ILi2EEESB_SB_EEENS5_IJSB_NSA_ILi0EEESV_EEEEENS5_IJNS4_10UnderscoreESY_SY_EEEEENS4_13SM90_TMA_LOADENS4_14ComposedLayoutINS4_7SwizzleILi2ELi4ELi3EEENS4_18smem_ptr_flag_bitsILi8EEENSS_INS5_IJNSA_ILi8EEESG_EEENS5_IJSG_SB_EEEEEEEvNS4_8identityES11_S1B_vS1C_EENS_8epilogue10collective6detail29Sm90TmaWarpSpecializedAdapterINS1F_15DefaultEpilogueISI_SJ_SJ_NS1E_6thread17LinearCombinationISI_Li1EffLNS1J_9ScaleType4KindE0ELNS_15FloatRoundStyleE2ESI_EENS1_15EpilogueDefaultEEEEEvvEEEEvNT_6ParamsE)
        /*0014*/ 	.word	0x00000870


	//----- nvinfo : EIATTR_MIN_STACK_SIZE
	.align		4
.L_14:
        /*0018*/ 	.byte	0x04, 0x12
        /*001a*/ 	.short	(.L_16 - .L_15)
	.align		4
.L_15:
        /*001c*/ 	.word	index@(_ZN7cutlass13device_kernelINS_4gemm6kernel13GemmUniversalIN4cute5tupleIJiiiiEEENS1_10collective13CollectiveMmaINS1_37MainloopSm90TmaGmmaWarpSpecializedFP8ILi7ENS5_IJNS4_1CILi1EEESB_SB_EEENS1_35KernelTmaWarpSpecializedCooperativeEEENS5_IJNSA_ILi256EEESF_NSA_ILi64EEEEEENS_12float_e4m3_tENS5_IJlSB_lEEESI_SJ_NS4_8TiledMMAINS4_8MMA_AtomIJNS4_4SM904GMMA31MMA_64x256x32_F32E4M3E4M3_SS_TNILNSN_7ScaleInE1ELSP_1EEEEEENS4_6LayoutINS5_IJNSA_ILi2EEESB_SB_EEENS5_IJSB_NSA_ILi0EEESV_EEEEENS5_IJNS4_10UnderscoreESY_SY_EEEEENS4_13SM90_TMA_LOADENS4_14ComposedLayoutINS4_7SwizzleILi2ELi4ELi3EEENS4_18smem_ptr_flag_bitsILi8EEENSS_INS5_IJNSA_ILi8EEESG_EEENS5_IJSG_SB_EEEEEEEvNS4_8identityES11_S1B_vS1C_EENS_8epilogue10collective6detail29Sm90TmaWarpSpecializedAdapterINS1F_15DefaultEpilogueISI_SJ_SJ_NS1E_6thread17LinearCombinationISI_Li1EffLNS1J_9ScaleType4KindE0ELNS_15FloatRoundStyleE2ESI_EENS1_15EpilogueDefaultEEEEEvvEEEEvNT_6ParamsE)
        /*0020*/ 	.word	0x00000870
.L_16:


//--------------------- .nv.compat                --------------------------
	.section	.nv.compat,"",@"SHT_CUDA_COMPAT_INFO"
	.align	4
        /*0000*/ 	.byte	0x02, 0x09, 0x01, 0x00, 0x02, 0x02, 0x04, 0x00, 0x02, 0x05, 0x05, 0x00, 0x03, 0x07, 0x01, 0x01
        /*0010*/ 	.byte	0x02, 0x03, 0x01, 0x00, 0x02, 0x06, 0x01, 0x00, 0x04, 0x0b, 0x08, 0x00, 0x00, 0x00, 0x00, 0x00
        /*0020*/ 	.byte	0x00, 0x00, 0x00, 0x00


//--------------------- .nv.info._ZN7cutlass13device_kernelINS_4gemm6kernel13GemmUniversalIN4cute5tupleIJiiiiEEENS1_10collective13CollectiveMmaINS1_37MainloopSm90TmaGmmaWarpSpecializedFP8ILi7ENS5_IJNS4_1CILi1EEESB_SB_EEENS1_35KernelTmaWarpSpecializedCooperativeEEENS5_IJNSA_ILi256EEESF_NSA_ILi64EEEEEENS_12float_e4m3_tENS5_IJlSB_lEEESI_SJ_NS4_8TiledMMAINS4_8MMA_AtomIJNS4_4SM904GMMA31MMA_64x256x32_F32E4M3E4M3_SS_TNILNSN_7ScaleInE1ELSP_1EEEEEENS4_6LayoutINS5_IJNSA_ILi2EEESB_SB_EEENS5_IJSB_NSA_ILi0EEESV_EEEEENS5_IJNS4_10UnderscoreESY_SY_EEEEENS4_13SM90_TMA_LOADENS4_14ComposedLayoutINS4_7SwizzleILi2ELi4ELi3EEENS4_18smem_ptr_flag_bitsILi8EEENSS_INS5_IJNSA_ILi8EEESG_EEENS5_IJSG_SB_EEEEEEEvNS4_8identityES11_S1B_vS1C_EENS_8epilogue10collective6detail29Sm90TmaWarpSpecializedAdapterINS1F_15DefaultEpilogueISI_SJ_SJ_NS1E_6thread17LinearCombinationISI_Li1EffLNS1J_9ScaleType4KindE0ELNS_15FloatRoundStyleE2ESI_EENS1_15EpilogueDefaultEEEEEvvEEEEvNT_6ParamsE --------------------------
	.section	.nv.info._ZN7cutlass13device_kernelINS_4gemm6kernel13GemmUniversalIN4cute5tupleIJiiiiEEENS1_10collective13CollectiveMmaINS1_37MainloopSm90TmaGmmaWarpSpecializedFP8ILi7ENS5_IJNS4_1CILi1EEESB_SB_EEENS1_35KernelTmaWarpSpecializedCooperativeEEENS5_IJNSA_ILi256EEESF_NSA_ILi64EEEEEENS_12float_e4m3_tENS5_IJlSB_lEEESI_SJ_NS4_8TiledMMAINS4_8MMA_AtomIJNS4_4SM904GMMA31MMA_64x256x32_F32E4M3E4M3_SS_TNILNSN_7ScaleInE1ELSP_1EEEEEENS4_6LayoutINS5_IJNSA_ILi2EEESB_SB_EEENS5_IJSB_NSA_ILi0EEESV_EEEEENS5_IJNS4_10UnderscoreESY_SY_EEEEENS4_13SM90_TMA_LOADENS4_14ComposedLayoutINS4_7SwizzleILi2ELi4ELi3EEENS4_18smem_ptr_flag_bitsILi8EEENSS_INS5_IJNSA_ILi8EEESG_EEENS5_IJSG_SB_EEEEEEEvNS4_8identityES11_S1B_vS1C_EENS_8epilogue10collective6detail29Sm90TmaWarpSpecializedAdapterINS1F_15DefaultEpilogueISI_SJ_SJ_NS1E_6thread17LinearCombinationISI_Li1EffLNS1J_9ScaleType4KindE0ELNS_15FloatRoundStyleE2ESI_EENS1_15EpilogueDefaultEEEEEvvEEEEvNT_6ParamsE,"",@"SHT_CUDA_INFO"
	.sectionflags	@""
	.align	4


	//----- nvinfo : EIATTR_CUDA_API_VERSION
	.align		4
        /*0000*/ 	.byte	0x04, 0x37
        /*0002*/ 	.short	(.L_18 - .L_17)
.L_17:
        /*0004*/ 	.word	0x00000082


	//----- nvinfo : EIATTR_KPARAM_INFO
	.align		4
.L_18:
        /*0008*/ 	.byte	0x04, 0x17
        /*000a*/ 	.short	(.L_20 - .L_19)
.L_19:
        /*000c*/ 	.word	0x00000000
        /*0010*/ 	.short	0x0000
        /*0012*/ 	.short	0x0070
        /*0014*/ 	.byte	0x00, 0xf0, 0x01, 0x10


	//----- nvinfo : EIATTR_SPARSE_MMA_MASK
	.align		4
.L_20:
        /*0018*/ 	.byte	0x03, 0x50
        /*001a*/ 	.short	0x0000


	//----- nvinfo : EIATTR_MAXREG_COUNT
	.align		4
        /*001c*/ 	.byte	0x03, 0x1b
        /*001e*/ 	.short	0x00a8


	//----- nvinfo : EIATTR_NUM_BARRIERS
	.align		4
        /*0020*/ 	.byte	0x02, 0x4c
        /*0022*/ 	.byte	0x01
	.zero		1


	//----- nvinfo : EIATTR_ANNOTATIONS
	.align		4
        /*0024*/ 	.byte	0x04, 0x55
        /*0026*/ 	.short	(.L_22 - .L_21)


	//   ....[0]....
.L_21:
        /*0028*/ 	.word	0x00000001
        /*002c*/ 	.byte	0xf0, 0x05, 0x00, 0x00, 0x01, 0x00, 0x00, 0x00, 0x10, 0x06, 0x00, 0x00, 0x01, 0x00, 0x00, 0x00
        /* <DEDUP_REMOVED lines=1579> */
        /*62ec*/ 	.byte	0xb0, 0x53, 0x02, 0x00


	//----- nvinfo : EIATTR_MERCURY_ISA_VERSION
	.align		4
.L_22:
        /*62f0*/ 	.byte	0x03, 0x5f
        /*62f2*/ 	.short	0x0101


	//----- nvinfo : EIATTR_INT_WARP_WIDE_INSTR_OFFSETS
	.align		4
        /*62f4*/ 	.byte	0x04, 0x31
        /*62f6*/ 	.short	(.L_24 - .L_23)


	//   ....[0]....
.L_23:
        /*62f8*/ 	.word	0x000004e0


	//   ....[1]....
        /*62fc*/ 	.word	0x00000500


	//   ....[2]....
        /*6300*/ 	.word	0x00000600


	//----- nvinfo : EIATTR_COOP_GROUP_MASK_REGIDS
	.align		4
.L_24:
        /*6304*/ 	.byte	0x04, 0x29
        /*6306*/ 	.short	(.L_26 - .L_25)


	//   ....[0]....
.L_25:
        /*6308*/ 	.word	0xffffffff


	//   ....[1]....
        /*630c*/ 	.word	0xffffffff


	//   ....[2]....
        /*6310*/ 	.word	0xffffffff


	//   ....[3]....
        /*6314*/ 	.word	0xffffffff


	//   ....[4]....
        /*6318*/ 	.word	0xffffffff


	//----- nvinfo : EIATTR_COOP_GROUP_INSTR_OFFSETS
	.align		4
.L_26:
        /*631c*/ 	.byte	0x04, 0x28
        /*631e*/ 	.short	(.L_28 - .L_27)


	//   ....[0]....
.L_27:
        /*6320*/ 	.word	0x00000070


	//   ....[1]....
        /*6324*/ 	.word	0x00000080


	//   ....[2]....
        /*6328*/ 	.word	0x000001a0


	//   ....[3]....
        /*632c*/ 	.word	0x00000420


	//   ....[4]....
        /*6330*/ 	.word	0x00002710


	//----- nvinfo : EIATTR_REG_RECONFIG
	.align		4
.L_28:
        /*6334*/ 	.byte	0x01, 0x54
	.zero		2


	//----- nvinfo : EIATTR_MBARRIER_INSTR_OFFSETS
	.align		4
        /*6338*/ 	.byte	0x04, 0x39
        /*633a*/ 	.short	(.L_30 - .L_29)


	//   ....[0]....
.L_29:
        /*633c*/ 	.word	0x00000320
        /*6340*/ 	.word	0x000000ff
        /*6344*/ 	.word	0x00000000
        /*6348*/ 	.short	0x0100
        /*634a*/ 	.byte	0x09
	.zero		1


	//   ....[1]....
        /*634c*/ 	.word	0x00000330
        /*6350*/ 	.word	0x000000ff
        /*6354*/ 	.word	0x00000038
        /*6358*/ 	.short	0x0100
        /*635a*/ 	.byte	0x09
	.zero		1


	//   ....[2]....
        /*635c*/ 	.word	0x00000340
        /*6360*/ 	.word	0x000000ff
        /*6364*/ 	.word	0x00000008
        /*6368*/ 	.short	0x0100
        /*636a*/ 	.byte	0x09
	.zero		1


	//   ....[3]....
        /*636c*/ 	.word	0x00000350
        /*6370*/ 	.word	0x000000ff
        /*6374*/ 	.word	0x00000040
        /*6378*/ 	.short	0x0100
        /*637a*/ 	.byte	0x09
	.zero		1


	//   ....[4]....
        /*637c*/ 	.word	0x00000360
        /*6380*/ 	.word	0x000000ff
        /*6384*/ 	.word	0x00000010
        /*6388*/ 	.short	0x0100
        /*638a*/ 	.byte	0x09
	.zero		1


	//   ....[5]....
        /*638c*/ 	.word	0x00000370
        /*6390*/ 	.word	0x000000ff
        /*6394*/ 	.word	0x00000048
        /*6398*/ 	.short	0x0100
        /*639a*/ 	.byte	0x09
	.zero		1


	//   ....[6]....
        /*639c*/ 	.word	0x00000380
        /*63a0*/ 	.word	0x000000ff
        /*63a4*/ 	.word	0x00000018
        /*63a8*/ 	.short	0x0100
        /*63aa*/ 	.byte	0x09
	.zero		1


	//   ....[7]....
        /*63ac*/ 	.word	0x00000390
        /*63b0*/ 	.word	0x000000ff
        /*63b4*/ 	.word	0x00000050
        /*63b8*/ 	.short	0x0100
        /*63ba*/ 	.byte	0x09
	.zero		1


	//   ....[8]....
        /*63bc*/ 	.word	0x000003a0
        /*63c0*/ 	.word	0x000000ff
        /*63c4*/ 	.word	0x00000020
        /*63c8*/ 	.short	0x0100
        /*63ca*/ 	.byte	0x09
	.zero		1


	//   ....[9]....
        /*63cc*/ 	.word	0x000003b0
        /*63d0*/ 	.word	0x000000ff
        /*63d4*/ 	.word	0x00000058
        /*63d8*/ 	.short	0x0100
        /*63da*/ 	.byte	0x09
	.zero		1


	//   ....[10]....
        /*63dc*/ 	.word	0x000003c0
        /*63e0*/ 	.word	0x000000ff
        /*63e4*/ 	.word	0x00000028
        /*63e8*/ 	.short	0x0100
        /*63ea*/ 	.byte	0x09
	.zero		1


	//   ....[11]....
        /*63ec*/ 	.word	0x000003d0
        /*63f0*/ 	.word	0x000000ff
        /*63f4*/ 	.word	0x00000060
        /*63f8*/ 	.short	0x0100
        /*63fa*/ 	.byte	0x09
	.zero		1


	//   ....[12]....
        /*63fc*/ 	.word	0x000003e0
        /*6400*/ 	.word	0x000000ff
        /*6404*/ 	.word	0x00000030
        /*6408*/ 	.short	0x0100
        /*640a*/ 	.byte	0x09
	.zero		1


	//   ....[13]....
        /*640c*/ 	.word	0x000003f0
        /*6410*/ 	.word	0x000000ff
        /*6414*/ 	.word	0x00000068
        /*6418*/ 	.short	0x0100
        /*641a*/ 	.byte	0x09
	.zero		1


	//   ....[14]....
        /*641c*/ 	.word	0x00000630
        /*6420*/ 	.word	0x000000ff
        /*6424*/ 	.word	0x00000080
        /*6428*/ 	.short	0x0100
        /*642a*/ 	.byte	0x06
	.zero		1


	//   ....[15]....
        /*642c*/ 	.word	0x00000640
        /*6430*/ 	.word	0x000000ff
        /*6434*/ 	.word	0x00000088
        /*6438*/ 	.short	0x0100
        /*643a*/ 	.byte	0x06
	.zero		1


	//   ....[16]....
        /*643c*/ 	.word	0x00002b20
        /*6440*/ 	.word	0x000000ff
        /*6444*/ 	.word	0x00000000
        /*6448*/ 	.short	0x010a
        /*644a*/ 	.byte	0x06
	.zero		1


	//   ....[17]....
        /*644c*/ 	.word	0x00002b60
        /*6450*/ 	.word	0x000000ff
        /*6454*/ 	.word	0x00000000
        /*6458*/ 	.short	0x010a
        /*645a*/ 	.byte	0x06
	.zero		1


	//   ....[18]....
        /*645c*/ 	.word	0x00006ed0
        /*6460*/ 	.word	0x000000ff
        /*6464*/ 	.word	0x00000000
        /*6468*/ 	.short	0x010a
        /*646a*/ 	.byte	0x10
	.zero		1


	//   ....[19]....
        /*646c*/ 	.word	0x00006f10
        /*6470*/ 	.word	0x000000ff
        /*6474*/ 	.word	0x00000000
        /*6478*/ 	.short	0x010a
        /*647a*/ 	.byte	0x10
	.zero		1


	//   ....[20]....
        /*647c*/ 	.word	0x0000ce50
        /*6480*/ 	.word	0x000000ff
        /*6484*/ 	.word	0x00000000
        /*6488*/ 	.short	0x0101
        /*648a*/ 	.byte	0x08
	.zero		1


	//   ....[21]....
        /*648c*/ 	.word	0x00010910
        /*6490*/ 	.word	0x000000ff
        /*6494*/ 	.word	0x00000000
        /*6498*/ 	.short	0x0101
        /*649a*/ 	.byte	0x06
	.zero		1


	//   ....[22]....
        /*649c*/ 	.word	0x00024440
        /*64a0*/ 	.word	0x00000010
        /*64a4*/ 	.word	0x00000038
        /*64a8*/ 	.short	0x010a
        /*64aa*/ 	.byte	0x3f
	.zero		1


	//   ....[23]....
        /*64ac*/ 	.word	0x000247e0
        /*64b0*/ 	.word	0x00000003
        /*64b4*/ 	.word	0x00000088
        /*64b8*/ 	.short	0x0101
        /*64ba*/ 	.byte	0x3f
	.zero		1


	//   ....[24]....
        /*64bc*/ 	.word	0x00024f40
        /*64c0*/ 	.word	0x00000003
        /*64c4*/ 	.word	0x00000000
        /*64c8*/ 	.short	0x010a
        /*64ca*/ 	.byte	0x3f
	.zero		1


	//   ....[25]....
        /*64cc*/ 	.word	0x00024fd0
        /*64d0*/ 	.word	0x00000003
        /*64d4*/ 	.word	0x00000000
        /*64d8*/ 	.short	0x010a
        /*64da*/ 	.byte	0x3f
	.zero		1


	//   ....[26]....
        /*64dc*/ 	.word	0x00025060
        /*64e0*/ 	.word	0x00000003
        /*64e4*/ 	.word	0x00000000
        /*64e8*/ 	.short	0x010a
        /*64ea*/ 	.byte	0x3f
	.zero		1


	//   ....[27]....
        /*64ec*/ 	.word	0x000250f0
        /*64f0*/ 	.word	0x00000003
        /*64f4*/ 	.word	0x00000000
        /*64f8*/ 	.short	0x010a
        /*64fa*/ 	.byte	0x3f
	.zero		1


	//   ....[28]....
        /*64fc*/ 	.word	0x00025180
        /*6500*/ 	.word	0x00000003
        /*6504*/ 	.word	0x00000000
        /*6508*/ 	.short	0x010a
        /*650a*/ 	.byte	0x3f
	.zero		1


	//   ....[29]....
        /*650c*/ 	.word	0x00025210
        /*6510*/ 	.word	0x00000003
        /*6514*/ 	.word	0x00000000
        /*6518*/ 	.short	0x010a
        /*651a*/ 	.byte	0x3f
	.zero		1


	//   ....[30]....
        /*651c*/ 	.word	0x000252a0
        /*6520*/ 	.word	0x00000003
        /*6524*/ 	.word	0x00000000
        /*6528*/ 	.short	0x010a
        /*652a*/ 	.byte	0x3f
	.zero		1


	//   ....[31]....
        /*652c*/ 	.word	0x00025310
        /*6530*/ 	.word	0x00000003
        /*6534*/ 	.word	0x00000000
        /*6538*/ 	.short	0x010a
        /*653a*/ 	.byte	0x3f
	.zero		1


	//   ....[32]....
        /*653c*/ 	.word	0x00025380
        /*6540*/ 	.word	0x00000000
        /*6544*/ 	.word	0x00000000
        /*6548*/ 	.short	0x010a
        /*654a*/ 	.byte	0x3f
	.zero		1


	//   ....[33]....
        /*654c*/ 	.word	0x00025460
        /*6550*/ 	.word	0x00000010
        /*6554*/ 	.word	0x00000038
        /*6558*/ 	.short	0x010a
        /*655a*/ 	.byte	0x3f
	.zero		1


	//   ....[34]....
        /*655c*/ 	.word	0x00025540
        /*6560*/ 	.word	0x00000003
        /*6564*/ 	.word	0x00000000
        /*6568*/ 	.short	0x010a
        /*656a*/ 	.byte	0x3f
	.zero		1


	//   ....[35]....
        /*656c*/ 	.word	0x00025590
        /*6570*/ 	.word	0x00000003
        /*6574*/ 	.word	0x00000000
        /*6578*/ 	.short	0x010a
        /*657a*/ 	.byte	0x3f
	.zero		1


	//   ....[36]....
        /*657c*/ 	.word	0x000255e0
        /*6580*/ 	.word	0x00000003
        /*6584*/ 	.word	0x00000000
        /*6588*/ 	.short	0x010a
        /*658a*/ 	.byte	0x3f
	.zero		1


	//   ....[37]....
        /*658c*/ 	.word	0x00025630
        /*6590*/ 	.word	0x00000003
        /*6594*/ 	.word	0x00000000
        /*6598*/ 	.short	0x010a
        /*659a*/ 	.byte	0x3f
	.zero		1


	//   ....[38]....
        /*659c*/ 	.word	0x00025680
        /*65a0*/ 	.word	0x00000003
        /*65a4*/ 	.word	0x00000000
        /*65a8*/ 	.short	0x010a
        /*65aa*/ 	.byte	0x3f
	.zero		1


	//   ....[39]....
        /*65ac*/ 	.word	0x000256d0
        /*65b0*/ 	.word	0x00000003
        /*65b4*/ 	.word	0x00000000
        /*65b8*/ 	.short	0x010a
        /*65ba*/ 	.byte	0x3f
	.zero		1


	//----- nvinfo : EIATTR_NUM_MBARRIERS
	.align		4
.L_30:
        /*65bc*/ 	.byte	0x03, 0x38
        /*65be*/ 	.short	0x0010


	//----- nvinfo : EIATTR_EXIT_INSTR_OFFSETS
	.align		4
        /*65c0*/ 	.byte	0x04, 0x1c
        /*65c2*/ 	.short	(.L_32 - .L_31)


	//   ....[0]....
.L_31:
        /*65c4*/ 	.word	0x000006a0


	//   ....[1]....
        /*65c8*/ 	.word	0x00001000


	//   ....[2]....
        /*65cc*/ 	.word	0x00023a70


	//   ....[3]....
        /*65d0*/ 	.word	0x000240d0


	//   ....[4]....
        /*65d4*/ 	.word	0x000252f0


	//----- nvinfo : EIATTR_MAX_THREADS
	.align		4
.L_32:
        /*65d8*/ 	.byte	0x04, 0x05
        /*65da*/ 	.short	(.L_34 - .L_33)
.L_33:
        /*65dc*/ 	.word	0x00000180
        /*65e0*/ 	.word	0x00000001
        /*65e4*/ 	.word	0x00000001


	//----- nvinfo : EIATTR_CRS_STACK_SIZE
	.align		4
.L_34:
        /*65e8*/ 	.byte	0x04, 0x1e
        /*65ea*/ 	.short	(.L_36 - .L_35)
.L_35:
        /*65ec*/ 	.word	0x00000000


	//----- nvinfo : EIATTR_CBANK_PARAM_SIZE
	.align		4
.L_36:
        /*65f0*/ 	.byte	0x03, 0x19
        /*65f2*/ 	.short	0x0470


	//----- nvinfo : EIATTR_PARAM_CBANK
	.align		4
        /*65f4*/ 	.byte	0x04, 0x0a
        /*65f6*/ 	.short	(.L_38 - .L_37)
	.align		4
.L_37:
        /*65f8*/ 	.word	index@(.nv.constant0._ZN7cutlass13device_kernelINS_4gemm6kernel13GemmUniversalIN4cute5tupleIJiiiiEEENS1_10collective13CollectiveMmaINS1_37MainloopSm90TmaGmmaWarpSpecializedFP8ILi7ENS5_IJNS4_1CILi1EEESB_SB_EEENS1_35KernelTmaWarpSpecializedCooperativeEEENS5_IJNSA_ILi256EEESF_NSA_ILi64EEEEEENS_12float_e4m3_tENS5_IJlSB_lEEESI_SJ_NS4_8TiledMMAINS4_8MMA_AtomIJNS4_4SM904GMMA31MMA_64x256x32_F32E4M3E4M3_SS_TNILNSN_7ScaleInE1ELSP_1EEEEEENS4_6LayoutINS5_IJNSA_ILi2EEESB_SB_EEENS5_IJSB_NSA_ILi0EEESV_EEEEENS5_IJNS4_10UnderscoreESY_SY_EEEEENS4_13SM90_TMA_LOADENS4_14ComposedLayoutINS4_7SwizzleILi2ELi4ELi3EEENS4_18smem_ptr_flag_bitsILi8EEENSS_INS5_IJNSA_ILi8EEESG_EEENS5_IJSG_SB_EEEEEEEvNS4_8identityES11_S1B_vS1C_EENS_8epilogue10collective6detail29Sm90TmaWarpSpecializedAdapterINS1F_15DefaultEpilogueISI_SJ_SJ_NS1E_6thread17LinearCombinationISI_Li1EffLNS1J_9ScaleType4KindE0ELNS_15FloatRoundStyleE2ESI_EENS1_15EpilogueDefaultEEEEEvvEEEEvNT_6ParamsE)
        /*65fc*/ 	.short	0x0210
        /*65fe*/ 	.short	0x0470


	//----- nvinfo : EIATTR_SW_WAR
	.align		4
.L_38:
        /*6600*/ 	.byte	0x04, 0x36
        /*6602*/ 	.short	(.L_40 - .L_39)
.L_39:
        /*6604*/ 	.word	0x00000008
.L_40:


//--------------------- .nv.callgraph             --------------------------
	.section	.nv.callgraph,"",@"SHT_CUDA_CALLGRAPH"
	.align	4
	.sectionentsize	8
	.align		4
        /*0000*/ 	.word	0x00000000
	.align		4
        /*0004*/ 	.word	0xffffffff
	.align		4
        /*0008*/ 	.word	0x00000000
	.align		4
        /*000c*/ 	.word	0xfffffffe
	.align		4
        /*0010*/ 	.word	0x00000000
	.align		4
        /*0014*/ 	.word	0xfffffffd
	.align		4
        /*0018*/ 	.word	0x00000000
	.align		4
        /*001c*/ 	.word	0xfffffffc


//--------------------- .nv.constant4             --------------------------
	.section	.nv.constant4,"a",@progbits
	.align	8
	.align		8
.nv.constant4:
        /*0000*/ 	.dword	_ZN39_INTERNAL_d2d6b6a0_4_k_cu_bcf8b121_40394cuda3std3__45__cpo5beginE
	.align		8
        /*0008*/ 	.dword	_ZN39_INTERNAL_d2d6b6a0_4_k_cu_bcf8b121_40394cuda3std3__45__cpo3endE
	.align		8
        /*0010*/ 	.dword	_ZN39_INTERNAL_d2d6b6a0_4_k_cu_bcf8b121_40394cuda3std3__45__cpo6cbeginE
	.align		8
        /*0018*/ 	.dword	_ZN39_INTERNAL_d2d6b6a0_4_k_cu_bcf8b121_40394cuda3std3__45__cpo4cendE
	.align		8
        /*0020*/ 	.dword	_ZN39_INTERNAL_d2d6b6a0_4_k_cu_bcf8b121_40394cuda3std3__441_GLOBAL__N__d2d6b6a0_4_k_cu_bcf8b121_40396ignoreE
	.align		8
        /*0028*/ 	.dword	_ZN39_INTERNAL_d2d6b6a0_4_k_cu_bcf8b121_40394cuda3std3__419piecewise_constructE
	.align		8
        /*0030*/ 	.dword	_ZN39_INTERNAL_d2d6b6a0_4_k_cu_bcf8b121_40394cuda3std3__48in_placeE
	.align		8
        /*0038*/ 	.dword	_ZN39_INTERNAL_d2d6b6a0_4_k_cu_bcf8b121_40394cuda3std6ranges3__45__cpo4swapE
	.align		8
        /*0040*/ 	.dword	_ZN39_INTERNAL_d2d6b6a0_4_k_cu_bcf8b121_40394cuda3std6ranges3__45__cpo9iter_moveE
	.align		8
        /*0048*/ 	.dword	_ZN39_INTERNAL_d2d6b6a0_4_k_cu_bcf8b121_40394cute7productE
	.align		8
        /*0050*/ 	.dword	_ZN39_INTERNAL_d2d6b6a0_4_k_cu_bcf8b121_40394cute1_E


//--------------------- .text._ZN7cutlass13device_kernelINS_4gemm6kernel13GemmUniversalIN4cute5tupleIJiiiiEEENS1_10collective13CollectiveMmaINS1_37MainloopSm90TmaGmmaWarpSpecializedFP8ILi7ENS5_IJNS4_1CILi1EEESB_SB_EEENS1_35KernelTmaWarpSpecializedCooperativeEEENS5_IJNSA_ILi256EEESF_NSA_ILi64EEEEEENS_12float_e4m3_tENS5_IJlSB_lEEESI_SJ_NS4_8TiledMMAINS4_8MMA_AtomIJNS4_4SM904GMMA31MMA_64x256x32_F32E4M3E4M3_SS_TNILNSN_7ScaleInE1ELSP_1EEEEEENS4_6LayoutINS5_IJNSA_ILi2EEESB_SB_EEENS5_IJSB_NSA_ILi0EEESV_EEEEENS5_IJNS4_10UnderscoreESY_SY_EEEEENS4_13SM90_TMA_LOADENS4_14ComposedLayoutINS4_7SwizzleILi2ELi4ELi3EEENS4_18smem_ptr_flag_bitsILi8EEENSS_INS5_IJNSA_ILi8EEESG_EEENS5_IJSG_SB_EEEEEEEvNS4_8identityES11_S1B_vS1C_EENS_8epilogue10collective6detail29Sm90TmaWarpSpecializedAdapterINS1F_15DefaultEpilogueISI_SJ_SJ_NS1E_6thread17LinearCombinationISI_Li1EffLNS1J_9ScaleType4KindE0ELNS_15FloatRoundStyleE2ESI_EENS1_15EpilogueDefaultEEEEEvvEEEEvNT_6ParamsE --------------------------
	.section	.text._ZN7cutlass13device_kernelINS_4gemm6kernel13GemmUniversalIN4cute5tupleIJiiiiEEENS1_10collective13CollectiveMmaINS1_37MainloopSm90TmaGmmaWarpSpecializedFP8ILi7ENS5_IJNS4_1CILi1EEESB_SB_EEENS1_35KernelTmaWarpSpecializedCooperativeEEENS5_IJNSA_ILi256EEESF_NSA_ILi64EEEEEENS_12float_e4m3_tENS5_IJlSB_lEEESI_SJ_NS4_8TiledMMAINS4_8MMA_AtomIJNS4_4SM904GMMA31MMA_64x256x32_F32E4M3E4M3_SS_TNILNSN_7ScaleInE1ELSP_1EEEEEENS4_6LayoutINS5_IJNSA_ILi2EEESB_SB_EEENS5_IJSB_NSA_ILi0EEESV_EEEEENS5_IJNS4_10UnderscoreESY_SY_EEEEENS4_13SM90_TMA_LOADENS4_14ComposedLayoutINS4_7SwizzleILi2ELi4ELi3EEENS4_18smem_ptr_flag_bitsILi8EEENSS_INS5_IJNSA_ILi8EEESG_EEENS5_IJSG_SB_EEEEEEEvNS4_8identityES11_S1B_vS1C_EENS_8epilogue10collective6detail29Sm90TmaWarpSpecializedAdapterINS1F_15DefaultEpilogueISI_SJ_SJ_NS1E_6thread17LinearCombinationISI_Li1EffLNS1J_9ScaleType4KindE0ELNS_15FloatRoundStyleE2ESI_EENS1_15EpilogueDefaultEEEEEvvEEEEvNT_6ParamsE,"ax",@progbits
	.align	128
.text._ZN7cutlass13device_kernelINS_4gemm6kernel13GemmUniversalIN4cute5tupleIJiiiiEEENS1_10collective13CollectiveMmaINS1_37MainloopSm90TmaGmmaWarpSpecializedFP8ILi7ENS5_IJNS4_1CILi1EEESB_SB_EEENS1_35KernelTmaWarpSpecializedCooperativeEEENS5_IJNSA_ILi256EEESF_NSA_ILi64EEEEEENS_12float_e4m3_tENS5_IJlSB_lEEESI_SJ_NS4_8TiledMMAINS4_8MMA_AtomIJNS4_4SM904GMMA31MMA_64x256x32_F32E4M3E4M3_SS_TNILNSN_7ScaleInE1ELSP_1EEEEEENS4_6LayoutINS5_IJNSA_ILi2EEESB_SB_EEENS5_IJSB_NSA_ILi0EEESV_EEEEENS5_IJNS4_10UnderscoreESY_SY_EEEEENS4_13SM90_TMA_LOADENS4_14ComposedLayoutINS4_7SwizzleILi2ELi4ELi3EEENS4_18smem_ptr_flag_bitsILi8EEENSS_INS5_IJNSA_ILi8EEESG_EEENS5_IJSG_SB_EEEEEEEvNS4_8identityES11_S1B_vS1C_EENS_8epilogue10collective6detail29Sm90TmaWarpSpecializedAdapterINS1F_15DefaultEpilogueISI_SJ_SJ_NS1E_6thread17LinearCombinationISI_Li1EffLNS1J_9ScaleType4KindE0ELNS_15FloatRoundStyleE2ESI_EENS1_15EpilogueDefaultEEEEEvvEEEEvNT_6ParamsE:
        .type           _ZN7cutlass13device_kernelINS_4gemm6kernel13GemmUniversalIN4cute5tupleIJiiiiEEENS1_10collective13CollectiveMmaINS1_37MainloopSm90TmaGmmaWarpSpecializedFP8ILi7ENS5_IJNS4_1CILi1EEESB_SB_EEENS1_35KernelTmaWarpSpecializedCooperativeEEENS5_IJNSA_ILi256EEESF_NSA_ILi64EEEEEENS_12float_e4m3_tENS5_IJlSB_lEEESI_SJ_NS4_8TiledMMAINS4_8MMA_AtomIJNS4_4SM904GMMA31MMA_64x256x32_F32E4M3E4M3_SS_TNILNSN_7ScaleInE1ELSP_1EEEEEENS4_6LayoutINS5_IJNSA_ILi2EEESB_SB_EEENS5_IJSB_NSA_ILi0EEESV_EEEEENS5_IJNS4_10UnderscoreESY_SY_EEEEENS4_13SM90_TMA_LOADENS4_14ComposedLayoutINS4_7SwizzleILi2ELi4ELi3EEENS4_18smem_ptr_flag_bitsILi8EEENSS_INS5_IJNSA_ILi8EEESG_EEENS5_IJSG_SB_EEEEEEEvNS4_8identityES11_S1B_vS1C_EENS_8epilogue10collective6detail29Sm90TmaWarpSpecializedAdapterINS1F_15DefaultEpilogueISI_SJ_SJ_NS1E_6thread17LinearCombinationISI_Li1EffLNS1J_9ScaleType4KindE0ELNS_15FloatRoundStyleE2ESI_EENS1_15EpilogueDefaultEEEEEvvEEEEvNT_6ParamsE,@function
        .size           _ZN7cutlass13device_kernelINS_4gemm6kernel13GemmUniversalIN4cute5tupleIJiiiiEEENS1_10collective13CollectiveMmaINS1_37MainloopSm90TmaGmmaWarpSpecializedFP8ILi7ENS5_IJNS4_1CILi1EEESB_SB_EEENS1_35KernelTmaWarpSpecializedCooperativeEEENS5_IJNSA_ILi256EEESF_NSA_ILi64EEEEEENS_12float_e4m3_tENS5_IJlSB_lEEESI_SJ_NS4_8TiledMMAINS4_8MMA_AtomIJNS4_4SM904GMMA31MMA_64x256x32_F32E4M3E4M3_SS_TNILNSN_7ScaleInE1ELSP_1EEEEEENS4_6LayoutINS5_IJNSA_ILi2EEESB_SB_EEENS5_IJSB_NSA_ILi0EEESV_EEEEENS5_IJNS4_10UnderscoreESY_SY_EEEEENS4_13SM90_TMA_LOADENS4_14ComposedLayoutINS4_7SwizzleILi2ELi4ELi3EEENS4_18smem_ptr_flag_bitsILi8EEENSS_INS5_IJNSA_ILi8EEESG_EEENS5_IJSG_SB_EEEEEEEvNS4_8identityES11_S1B_vS1C_EENS_8epilogue10collective6detail29Sm90TmaWarpSpecializedAdapterINS1F_15DefaultEpilogueISI_SJ_SJ_NS1E_6thread17LinearCombinationISI_Li1EffLNS1J_9ScaleType4KindE0ELNS_15FloatRoundStyleE2ESI_EENS1_15EpilogueDefaultEEEEEvvEEEEvNT_6ParamsE,(.L_x_591 - _ZN7cutlass13device_kernelINS_4gemm6kernel13GemmUniversalIN4cute5tupleIJiiiiEEENS1_10collective13CollectiveMmaINS1_37MainloopSm90TmaGmmaWarpSpecializedFP8ILi7ENS5_IJNS4_1CILi1EEESB_SB_EEENS1_35KernelTmaWarpSpecializedCooperativeEEENS5_IJNSA_ILi256EEESF_NSA_ILi64EEEEEENS_12float_e4m3_tENS5_IJlSB_lEEESI_SJ_NS4_8TiledMMAINS4_8MMA_AtomIJNS4_4SM904GMMA31MMA_64x256x32_F32E4M3E4M3_SS_TNILNSN_7ScaleInE1ELSP_1EEEEEENS4_6LayoutINS5_IJNSA_ILi2EEESB_SB_EEENS5_IJSB_NSA_ILi0EEESV_EEEEENS5_IJNS4_10UnderscoreESY_SY_EEEEENS4_13SM90_TMA_LOADENS4_14ComposedLayoutINS4_7SwizzleILi2ELi4ELi3EEENS4_18smem_ptr_flag_bitsILi8EEENSS_INS5_IJNSA_ILi8EEESG_EEENS5_IJSG_SB_EEEEEEEvNS4_8identityES11_S1B_vS1C_EENS_8epilogue10collective6detail29Sm90TmaWarpSpecializedAdapterINS1F_15DefaultEpilogueISI_SJ_SJ_NS1E_6thread17LinearCombinationISI_Li1EffLNS1J_9ScaleType4KindE0ELNS_15FloatRoundStyleE2ESI_EENS1_15EpilogueDefaultEEEEEvvEEEEvNT_6ParamsE)
        .other          _ZN7cutlass13device_kernelINS_4gemm6kernel13GemmUniversalIN4cute5tupleIJiiiiEEENS1_10collective13CollectiveMmaINS1_37MainloopSm90TmaGmmaWarpSpecializedFP8ILi7ENS5_IJNS4_1CILi1EEESB_SB_EEENS1_35KernelTmaWarpSpecializedCooperativeEEENS5_IJNSA_ILi256EEESF_NSA_ILi64EEEEEENS_12float_e4m3_tENS5_IJlSB_lEEESI_SJ_NS4_8TiledMMAINS4_8MMA_AtomIJNS4_4SM904GMMA31MMA_64x256x32_F32E4M3E4M3_SS_TNILNSN_7ScaleInE1ELSP_1EEEEEENS4_6LayoutINS5_IJNSA_ILi2EEESB_SB_EEENS5_IJSB_NSA_ILi0EEESV_EEEEENS5_IJNS4_10UnderscoreESY_SY_EEEEENS4_13SM90_TMA_LOADENS4_14ComposedLayoutINS4_7SwizzleILi2ELi4ELi3EEENS4_18smem_ptr_flag_bitsILi8EEENSS_INS5_IJNSA_ILi8EEESG_EEENS5_IJSG_SB_EEEEEEEvNS4_8identityES11_S1B_vS1C_EENS_8epilogue10collective6detail29Sm90TmaWarpSpecializedAdapterINS1F_15DefaultEpilogueISI_SJ_SJ_NS1E_6thread17LinearCombinationISI_Li1EffLNS1J_9ScaleType4KindE0ELNS_15FloatRoundStyleE2ESI_EENS1_15EpilogueDefaultEEEEEvvEEEEvNT_6ParamsE,@"STO_CUDA_ENTRY STV_DEFAULT"
_ZN7cutlass13device_kernelINS_4gemm6kernel13GemmUniversalIN4cute5tupleIJiiiiEEENS1_10collective13CollectiveMmaINS1_37MainloopSm90TmaGmmaWarpSpecializedFP8ILi7ENS5_IJNS4_1CILi1EEESB_SB_EEENS1_35KernelTmaWarpSpecializedCooperativeEEENS5_IJNSA_ILi256EEESF_NSA_ILi64EEEEEENS_12float_e4m3_tENS5_IJlSB_lEEESI_SJ_NS4_8TiledMMAINS4_8MMA_AtomIJNS4_4SM904GMMA31MMA_64x256x32_F32E4M3E4M3_SS_TNILNSN_7ScaleInE1ELSP_1EEEEEENS4_6LayoutINS5_IJNSA_ILi2EEESB_SB_EEENS5_IJSB_NSA_ILi0EEESV_EEEEENS5_IJNS4_10UnderscoreESY_SY_EEEEENS4_13SM90_TMA_LOADENS4_14ComposedLayoutINS4_7SwizzleILi2ELi4ELi3EEENS4_18smem_ptr_flag_bitsILi8EEENSS_INS5_IJNSA_ILi8EEESG_EEENS5_IJSG_SB_EEEEEEEvNS4_8identityES11_S1B_vS1C_EENS_8epilogue10collective6detail29Sm90TmaWarpSpecializedAdapterINS1F_15DefaultEpilogueISI_SJ_SJ_NS1E_6thread17LinearCombinationISI_Li1EffLNS1J_9ScaleType4KindE0ELNS_15FloatRoundStyleE2ESI_EENS1_15EpilogueDefaultEEEEEvvEEEEvNT_6ParamsE:
[----:B------:R-:W0:Y:S02]  /*0000*/  LDC R1, c[0x0][0x28] ;  /* 0x00000a00ff017b82 */ /* 0x000e240000000800 */
[----:B0-----:R-:W-:Y:S01]  /*0010*/  VIADD R1, R1, 0xfffff790 ;  /* 0xfffff79001017836 */ /* 0x001fe20000000000 */
[----:B------:R-:W0:Y:S01]  /*0020*/  S2R R2, SR_TID.X ;  /* 0x0000000000027919 */ /* 0x000e220000002100 */
[----:B------:R-:W-:Y:S01]  /*0030*/  ELECT P0, URZ, PT ;  /* 0x00000000003f782f */ /* 0x000fe20003800000 */
[----:B------:R-:W-:Y:S01]  /*0040*/  BSSY B0, `(.L_x_0) ;  /* 0x0000015000007945 */ /* 0x000fe20003800000 */
[--C-:B0-----:R-:W-:Y:S02]  /*0050*/  SHF.R.U32.HI R0, RZ, 0x5, R2.reuse ;  /* 0x00000005ff007819 */ /* 0x101fe40000011602 */
[----:B------:R-:W-:-:S03]  /*0060*/  SHF.R.U32.HI R2, RZ, 0x7, R2 ;  /* 0x00000007ff027819 */ /* 0x000fc60000011602 */
[----:B------:R-:W0:Y:S04]  /*0070*/  SHFL.IDX PT, R3, R0, RZ, 0x1f ;  /* 0x00001fff00037589 */ /* 0x000e2800000e0000 */
[----:B------:R-:W1:Y:S01]  /*0080*/  SHFL.IDX PT, R2, R2, RZ, 0x1f ;  /* 0x00001fff02027589 */ /* 0x000e6200000e0000 */
[----:B0-----:R-:W-:Y:S02]  /*0090*/  R2UR UR4, R3 ;  /* 0x00000000030472ca */ /* 0x001fe400000e0000 */
[----:B-1----:R-:W-:-:S11]  /*00a0*/  R2UR UR6, R2 ;  /* 0x00000000020672ca */ /* 0x002fd600000e0000 */
[----:B------:R-:W-:Y:S02]  /*00b0*/  USHF.R.S32.HI UR5, URZ, 0x1f, UR4 ;  /* 0x0000001f3f057899 */ /* 0x000fe40008011404 */
[----:B------:R-:W-:Y:S02]  /*00c0*/  ISETP.NE.OR P0, PT, RZ, UR4, !P0 ;  /* 0x00000004ff007c0c */ /* 0x000fe4000c705670 */
[----:B------:R-:W-:-:S04]  /*00d0*/  ULEA.HI UR5, UR5, UR4, URZ, 0x2 ;  /* 0x0000000405057291 */ /* 0x000fc8000f8f103f */
[----:B------:R-:W-:-:S04]  /*00e0*/  ULOP3.LUT UR5, UR5, 0xfffffffc, URZ, 0xc0, !UPT ;  /* 0xfffffffc05057892 */ /* 0x000fc8000f8ec03f */
[----:B------:R-:W-:-:S03]  /*00f0*/  UIADD3 UR8, UR4, -UR5, URZ ;  /* 0x8000000504087290 */ /* 0x000fc6000fffe03f */
[----:B------:R-:W-:Y:S09]  /*0100*/  @P0 BRA `(.L_x_1) ;  /* 0x0000000000200947 */ /* 0x000ff20003800000 */
[----:B------:R-:W-:Y:S02]  /*0110*/  ULDC.64 UR4, c[0x0][0x198] ;  /* 0x0000660000047ab9 */ /* 0x000fe40000000a00 */
[----:B------:R-:W-:Y:S02]  /*0120*/  UIADD3 UR10, UP0, UR4, 0xf0, URZ ;  /* 0x000000f0040a7890 */ /* 0x000fe4000ff1e03f */
[----:B------:R-:W-:Y:S02]  /*0130*/  UIADD3 UR4, UP1, UR4, 0x1f0, URZ ;  /* 0x000001f004047890 */ /* 0x000fe4000ff3e03f */
[----:B------:R-:W-:Y:S02]  /*0140*/  UIADD3.X UR11, URZ, UR5, URZ, UP0, !UPT ;  /* 0x000000053f0b7290 */ /* 0x000fe400087fe43f */
[----:B------:R-:W-:-:S07]  /*0150*/  UIADD3.X UR5, URZ, UR5, URZ, UP1, !UPT ;  /* 0x000000053f057290 */ /* 0x000fce0008ffe43f */
[----:B------:R0:W-:Y:S02]  /*0160*/  UTMACCTL.PF [UR10] ;  /* 0x000000000a0079b9 */ /* 0x0001e40008040000 */
[----:B------:R0:W-:Y:S02]  /*0170*/  UTMACCTL.PF [UR4] ;  /* 0x00000000040079b9 */ /* 0x0001e40008040000 */
[----:B0-----:R-:W-:Y:S01]  /*0180*/  NOP ;  /* 0x0000000000007918 */ /* 0x001fe20000000000 */
.L_x_1:
[----:B------:R-:W-:Y:S05]  /*0190*/  BSYNC B0 ;  /* 0x0000000000007941 */ /* 0x000fea0003800000 */
.L_x_0:
[----:B------:R-:W0:Y:S01]  /*01a0*/  SHFL.IDX PT, R2, R0, RZ, 0x1f ;  /* 0x00001fff00027589 */ /* 0x000e2200000e0000 */
[----:B------:R-:W-:Y:S01]  /*01b0*/  UISETP.NE.AND UP0, UPT, UR8, 0x3, UPT ;  /* 0x000000030800788c */ /* 0x000fe2000bf05270 */
[----:B------:R-:W-:Y:S01]  /*01c0*/  ISETP.NE.AND P1, PT, RZ, UR6, PT ;  /* 0x00000006ff007c0c */ /* 0x000fe2000bf25270 */
[----:B------:R-:W-:Y:S02]  /*01d0*/  UIADD3 UR10, UR6, -0x1, URZ ;  /* 0xffffffff060a7890 */ /* 0x000fe4000fffe03f */
[----:B------:R-:W-:Y:S02]  /*01e0*/  UISETP.EQ.OR UP0, UPT, UR8, URZ, !UP0 ;  /* 0x0000003f0800728c */ /* 0x000fe4000c702670 */
[----:B------:R-:W-:Y:S02]  /*01f0*/  UISETP.GE.U32.AND UP1, UPT, UR10, 0x2, UPT ;  /* 0x000000020a00788c */ /* 0x000fe4000bf26070 */
[----:B------:R-:W-:-:S04]  /*0200*/  UISETP.EQ.AND UP0, UPT, UR6, URZ, UP0 ;  /* 0x0000003f0600728c */ /* 0x000fc80008702270 */
[----:B------:R-:W-:-:S04]  /*0210*/  USEL UR13, URZ, 0x1, !UP0 ;  /* 0x000000013f0d7887 */ /* 0x000fc8000c000000 */
[----:B------:R-:W-:Y:S01]  /*0220*/  USEL UR13, UR13, 0x2, UP1 ;  /* 0x000000020d0d7887 */ /* 0x000fe20008800000 */
[----:B0-----:R-:W-:-:S13]  /*0230*/  ISETP.NE.AND P0, PT, R2, RZ, PT ;  /* 0x000000ff0200720c */ /* 0x001fda0003f05270 */
[----:B------:R-:W-:Y:S05]  /*0240*/  @P0 BRA `(.L_x_2) ;  /* 0x0000000000700947 */ /* 0x000fea0003800000 */
[----:B------:R-:W0:Y:S01]  /*0250*/  S2UR UR9, SR_CgaCtaId ;  /* 0x00000000000979c3 */ /* 0x000e220000008800 */
[----:B------:R-:W-:Y:S01]  /*0260*/  UMOV UR4, 0x400 ;  /* 0x0000040000047882 */ /* 0x000fe20000000000 */
[----:B------:R-:W-:Y:S01]  /*0270*/  UMOV UR5, 0x1 ;  /* 0x0000000100057882 */ /* 0x000fe20000000000 */
[----:B------:R-:W-:Y:S01]  /*0280*/  UMOV UR6, 0x100 ;  /* 0x0000010000067882 */ /* 0x000fe20000000000 */
[----:B------:R-:W-:Y:S01]  /*0290*/  ELECT P0, URZ, PT ;  /* 0x00000000003f782f */ /* 0x000fe20003800000 */
[----:B------:R-:W-:-:S04]  /*02a0*/  UIADD3 UR6, -UR6, 0x100000, URZ ;  /* 0x0010000006067890 */ /* 0x000fc8000fffe13f */
[----:B------:R-:W-:Y:S02]  /*02b0*/  USHF.L.U32 UR7, UR6, 0xb, URZ ;  /* 0x0000000b06077899 */ /* 0x000fe4000800063f */
[----:B------:R-:W-:Y:S02]  /*02c0*/  USHF.L.U32 UR6, UR6, 0x1, URZ ;  /* 0x0000000106067899 */ /* 0x000fe4000800063f */
[----:B0-----:R-:W-:Y:S02]  /*02d0*/  ULEA UR9, UR9, UR4, 0x18 ;  /* 0x0000000409097291 */ /* 0x001fe4000f8ec03f */
[----:B------:R-:W-:-:S04]  /*02e0*/  UIADD3 UR4, -UR5, 0x100000, URZ ;  /* 0x0010000005047890 */ /* 0x000fc8000fffe13f */
[----:B------:R-:W-:Y:S02]  /*02f0*/  USHF.L.U32 UR5, UR4, 0xb, URZ ;  /* 0x0000000b04057899 */ /* 0x000fe4000800063f */
[----:B------:R-:W-:Y:S01]  /*0300*/  USHF.L.U32 UR4, UR4, 0x1, URZ ;  /* 0x0000000104047899 */ /* 0x000fe2000800063f */
[----:B------:R-:W0:Y:S11]  /*0310*/  FENCE.VIEW.ASYNC.S ;  /* 0x00000000000073c6 */ /* 0x000e360000000000 */
[----:B0-----:R0:W1:Y:S01]  /*0320*/  SYNCS.EXCH.64 URZ, [UR9], UR4 ;  /* 0x00000004093f75b2 */ /* 0x0010620008000100 */
[----:B------:R0:W2:Y:S01]  /*0330*/  SYNCS.EXCH.64 URZ, [UR9+0x38], UR6 ;  /* 0x00003806093f75b2 */ /* 0x0000a20008000100 */
[----:B------:R0:W3:Y:S01]  /*0340*/  SYNCS.EXCH.64 URZ, [UR9+0x8], UR4 ;  /* 0x00000804093f75b2 */ /* 0x0000e20008000100 */
[----:B------:R0:W4:Y:S01]  /*0350*/  SYNCS.EXCH.64 URZ, [UR9+0x40], UR6 ;  /* 0x00004006093f75b2 */ /* 0x0001220008000100 */
[----:B------:R0:W0:Y:S01]  /*0360*/  SYNCS.EXCH.64 URZ, [UR9+0x10], UR4 ;  /* 0x00001004093f75b2 */ /* 0x0000220008000100 */
        /* <DEDUP_REMOVED lines=9> */
[----:B------:R-:W-:Y:S01]  /*0400*/  NOP ;  /* 0x0000000000007918 */ /* 0x000fe20000000000 */
.L_x_2:
[----:B------:R-:W5:Y:S01]  /*0410*/  LDC R2, c[0x0][0x65c] ;  /* 0x00019700ff027b82 */ /* 0x000f620000000800 */
[----:B------:R-:W1:Y:S01]  /*0420*/  SHFL.IDX PT, R0, R0, RZ, 0x1f ;  /* 0x00001fff00007589 */ /* 0x000e6200000e0000 */
[----:B------:R-:W-:Y:S01]  /*0430*/  ELECT P0, URZ, PT ;  /* 0x00000000003f782f */ /* 0x000fe20003800000 */
[----:B------:R-:W-:Y:S01]  /*0440*/  IMAD.MOV.U32 R3, RZ, RZ, RZ ;  /* 0x000000ffff037224 */ /* 0x000fe200078e00ff */
[----:B0-----:R-:W-:Y:S01]  /*0450*/  UMOV UR4, 0x20 ;  /* 0x0000002000047882 */ /* 0x001fe20000000000 */
[----:B------:R-:W0:Y:S01]  /*0460*/  S2R R11, SR_CTAID.Y ;  /* 0x00000000000b7919 */ /* 0x000e220000002600 */
[----:B------:R-:W-:Y:S01]  /*0470*/  NOP ;  /* 0x0000000000007918 */ /* 0x000fe20000000000 */
[----:B------:R-:W-:Y:S01]  /*0480*/  NOP ;  /* 0x0000000000007918 */ /* 0x000fe20000000000 */
[----:B-----5:R-:W-:Y:S02]  /*0490*/  ISETP.NE.AND P4, PT, R2, 0x1, PT ;  /* 0x000000010200780c */ /* 0x020fe40003f85270 */
[----:B------:R-:W5:Y:S01]  /*04a0*/  S2R R2, SR_CTAID.X ;  /* 0x0000000000027919 */ /* 0x000f620000002500 */
[----:B-1----:R-:W-:-:S10]  /*04b0*/  ISETP.NE.OR P0, PT, R0, RZ, !P0 ;  /* 0x000000ff0000720c */ /* 0x002fd40004705670 */
[----:B------:R-:W5:Y:S01]  /*04c0*/  @P4 LDC R7, c[0x0][0x10] ;  /* 0x00000400ff074b82 */ /* 0x000f620000000800 */
[----:B0-----:R-:W-:Y:S02]  /*04d0*/  @P4 IMAD.MOV.U32 R4, RZ, RZ, R11 ;  /* 0x000000ffff044224 */ /* 0x001fe400078e000b */
[----:B------:R-:W-:Y:S01]  /*04e0*/  VOTEU.ALL UP0, P0 ;  /* 0x00000000003f7886 */ /* 0x000fe20000000000 */
[----:B------:R-:W-:Y:S01]  /*04f0*/  @P4 IMAD.MOV.U32 R5, RZ, RZ, RZ ;  /* 0x000000ffff054224 */ /* 0x000fe200078e00ff */
[----:B------:R-:W-:Y:S01]  /*0500*/  VOTEU.ALL UP1, P0 ;  /* 0x00000000003f7886 */ /* 0x000fe20000020000 */
[----:B------:R-:W-:Y:S02]  /*0510*/  @P4 IMAD.MOV.U32 R13, RZ, RZ, RZ ;  /* 0x000000ffff0d4224 */ /* 0x000fe400078e00ff */
[----:B------:R-:W0:Y:S01]  /*0520*/  @!P4 LDC R9, c[0x0][0xc] ;  /* 0x00000300ff09cb82 */ /* 0x000e220000000800 */
[----:B------:R-:W-:Y:S01]  /*0530*/  @!UP0 UMOV UR6, 0x400 ;  /* 0x0000040000068882 */ /* 0x000fe20000000000 */
[----:B------:R-:W-:-:S04]  /*0540*/  @!UP0 UIADD3 UR4, -UR4, 0x100000, URZ ;  /* 0x0010000004048890 */ /* 0x000fc8000fffe13f */
[----:B------:R-:W-:Y:S02]  /*0550*/  @!UP0 USHF.L.U32 UR5, UR4, 0xb, URZ ;  /* 0x0000000b04058899 */ /* 0x000fe4000800063f */
[----:B------:R-:W-:Y:S01]  /*0560*/  @!UP0 USHF.L.U32 UR4, UR4, 0x1, URZ ;  /* 0x0000000104048899 */ /* 0x000fe2000800063f */
[----:B------:R-:W1:Y:S01]  /*0570*/  @!UP0 S2UR UR7, SR_CgaCtaId ;  /* 0x00000000000789c3 */ /* 0x000e620000008800 */
[----:B-----5:R-:W-:-:S04]  /*0580*/  @P4 IMAD.WIDE.U32 R6, R2, R7, R4 ;  /* 0x0000000702064225 */ /* 0x020fc800078e0004 */
[----:B------:R-:W-:Y:S02]  /*0590*/  @P4 IMAD.MOV.U32 R10, RZ, RZ, R6 ;  /* 0x000000ffff0a4224 */ /* 0x000fe400078e0006 */
[----:B------:R-:W-:Y:S02]  /*05a0*/  @P4 IMAD.IADD R14, R7, 0x1, R13 ;  /* 0x00000001070e4824 */ /* 0x000fe400078e020d */
[----:B0-----:R-:W-:-:S04]  /*05b0*/  @!P4 IMAD.WIDE.U32 R4, R9, R11, R2 ;  /* 0x0000000b0904c225 */ /* 0x001fc800078e0002 */
[----:B------:R-:W-:Y:S02]  /*05c0*/  @!P4 IMAD.MOV.U32 R10, RZ, RZ, R4 ;  /* 0x000000ffff0ac224 */ /* 0x000fe400078e0004 */
[----:B------:R-:W-:Y:S01]  /*05d0*/  @!P4 IMAD.MOV.U32 R14, RZ, RZ, R5 ;  /* 0x000000ffff0ec224 */ /* 0x000fe200078e0005 */
[----:B-1----:R-:W-:Y:S02]  /*05e0*/  @!UP0 ULEA UR6, UR7, UR6, 0x18 ;  /* 0x0000000607068291 */ /* 0x002fe4000f8ec03f */
[----:B------:R0:W-:Y:S01]  /*05f0*/  STL [R1+0x458], R10 ;  /* 0x0004580a01007387 */ /* 0x0001e20000100800 */
[----:B------:R-:W-:-:S03]  /*0600*/  VOTEU.ALL UP0, P0 ;  /* 0x00000000003f7886 */ /* 0x000fc60000000000 */
[----:B------:R0:W-:Y:S04]  /*0610*/  STL [R1+0x454], R14 ;  /* 0x0004540e01007387 */ /* 0x0001e80000100800 */
[----:B------:R-:W1:Y:S02]  /*0620*/  FENCE.VIEW.ASYNC.S ;  /* 0x00000000000073c6 */ /* 0x000e640000000000 */
[----:B-1----:R0:W2:Y:S01]  /*0630*/  @!UP0 SYNCS.EXCH.64 URZ, [UR6+0x80], UR4 ;  /* 0x00008004063f85b2 */ /* 0x0020a20008000100 */
[----:B------:R0:W2:Y:S01]  /*0640*/  @!UP1 SYNCS.EXCH.64 URZ, [UR6+0x88], UR4 ;  /* 0x00008804063f95b2 */ /* 0x0000a20008000100 */
[----:B------:R-:W-:Y:S01]  /*0650*/  NOP ;  /* 0x0000000000007918 */ /* 0x000fe20000000000 */
[----:B--234-:R-:W-:Y:S06]  /*0660*/  BAR.SYNC.DEFER_BLOCKING 0x0 ;  /* 0x0000000000007b1d */ /* 0x01cfec0000010000 */
[----:B0-----:R-:W-:Y:S05]  /*0670*/  @!P1 BRA `(.L_x_3) ;  /* 0x0000023400009947 */ /* 0x001fea0003800000 */
[----:B------:R-:W-:-:S06]  /*0680*/  UISETP.GT.U32.AND UP0, UPT, UR10, 0x1, UPT ;  /* 0x000000010a00788c */ /* 0x000fcc000bf04070 */
[----:B------:R-:W-:-:S13]  /*0690*/  PLOP3.LUT P0, PT, PT, PT, UP0, 0x80, 0x0 ;  /* 0x000000000000781c */ /* 0x000fda0003f0f008 */
[----:B------:R-:W-:Y:S05]  /*06a0*/  @P0 EXIT ;  /* 0x000000000000094d */ /* 0x000fea0003800000 */
[----:B------:R-:W-:Y:S01]  /*06b0*/  IMAD.MOV.U32 R5, RZ, RZ, -0x1 ;  /* 0xffffffffff057424 */ /* 0x000fe200078e00ff */
[----:B------:R-:W-:Y:S01]  /*06c0*/  ULDC.64 UR4, c[0x0][0x650] ;  /* 0x0001940000047ab9 */ /* 0x000fe20000000a00 */
[----:B------:R-:W-:Y:S01]  /*06d0*/  IMAD.MOV.U32 R4, RZ, RZ, -0x1 ;  /* 0xffffffffff047424 */ /* 0x000fe200078e00ff */
[----:B------:R-:W-:Y:S01]  /*06e0*/  ISETP.GE.U32.AND P0, PT, R10, UR4, PT ;  /* 0x000000040a007c0c */ /* 0x000fe2000bf06070 */
[----:B------:R-:W-:Y:S01]  /*06f0*/  UMOV UR10, 0xffffffff ;  /* 0xffffffff000a7882 */ /* 0x000fe20000000000 */
[----:B------:R0:W-:Y:S01]  /*0700*/  STL [R1+0x460], R5 ;  /* 0x0004600501007387 */ /* 0x0001e20000100800 */
[----:B------:R-:W-:Y:S02]  /*0710*/  PRMT R0, RZ, 0x7610, R0 ;  /* 0x00007610ff007816 */ /* 0x000fe40000000000 */
[----:B------:R-:W-:Y:S01]  /*0720*/  ISETP.GE.U32.AND.EX P0, PT, R14, UR5, PT, P0 ;  /* 0x000000050e007c0c */ /* 0x000fe2000bf06100 */
[----:B------:R0:W-:-:S12]  /*0730*/  STL [R1+0x45c], R4 ;  /* 0x00045c0401007387 */ /* 0x0001d80000100800 */
[----:B0-----:R-:W-:Y:S05]  /*0740*/  @P0 BRA `(.L_x_4) ;  /* 0x00000004006c0947 */ /* 0x001fea0003800000 */
[----:B------:R-:W-:Y:S01]  /*0750*/  ULDC.64 UR14, c[0x0][0x628] ;  /* 0x00018a00000e7ab9 */ /* 0x000fe20000000a00 */
[----:B------:R-:W0:Y:S01]  /*0760*/  LDC.64 R12, c[0x0][0x620] ;  /* 0x00018800ff0c7b82 */ /* 0x000e220000000a00 */
[----:B------:R-:W-:Y:S01]  /*0770*/  ISETP.NE.U32.AND P0, PT, RZ, UR14, PT ;  /* 0x0000000eff007c0c */ /* 0x000fe2000bf05070 */
[----:B------:R-:W-:Y:S01]  /*0780*/  ULDC UR11, c[0x0][0x630] ;  /* 0x00018c00000b7ab9 */ /* 0x000fe20000000800 */
[----:B------:R-:W-:Y:S02]  /*0790*/  R2UR UR4, R10 ;  /* 0x000000000a0472ca */ /* 0x000fe400000e0000 */
[----:B------:R-:W-:Y:S02]  /*07a0*/  ISETP.NE.AND.EX P0, PT, RZ, UR15, PT, P0 ;  /* 0x0000000fff007c0c */ /* 0x000fe4000bf05300 */
[----:B------:R-:W-:-:S11]  /*07b0*/  R2UR UR5, R14 ;  /* 0x000000000e0572ca */ /* 0x000fd600000e0000 */
[----:B------:R-:W-:Y:S05]  /*07c0*/  @!P0 BRA `(.L_x_5) ;  /* 0x0000000000308947 */ /* 0x000fea0003800000 */
[----:B------:R-:W-:Y:S01]  /*07d0*/  R2UR UR4, R10 ;  /* 0x000000000a0472ca */ /* 0x000fe200000e0000 */
[----:B------:R-:W-:Y:S01]  /*07e0*/  ULDC UR8, c[0x0][0x634] ;  /* 0x00018d0000087ab9 */ /* 0x000fe20000000800 */
[----:B------:R-:W-:-:S11]  /*07f0*/  R2UR UR10, R14 ;  /* 0x000000000e0a72ca */ /* 0x000fd600000e0000 */
[----:B------:R-:W-:-:S04]  /*0800*/  UIADD3 UR8, UP0, UR4, UR8, URZ ;  /* 0x0000000804087290 */ /* 0x000fc8000ff1e03f */
[----:B------:R-:W-:-:S04]  /*0810*/  UIADD3.X UR10, URZ, UR10, URZ, UP0, !UPT ;  /* 0x0000000a3f0a7290 */ /* 0x000fc800087fe43f */
[----:B------:R-:W-:-:S04]  /*0820*/  UIMAD.WIDE.U32 UR4, UR10, UR14, URZ ;  /* 0x0000000e0a0472a5 */ /* 0x000fc8000f8e003f */
[----:B------:R-:W-:Y:S02]  /*0830*/  UIMAD.WIDE.U32 UR6, UP0, UR8, UR15, UR4 ;  /* 0x0000000f080672a5 */ /* 0x000fe4000f800004 */
[----:B------:R-:W-:Y:S02]  /*0840*/  UIMAD.WIDE.U32 UR4, UR8, UR14, URZ ;  /* 0x0000000e080472a5 */ /* 0x000fe4000f8e003f */
[----:B------:R-:W-:Y:S02]  /*0850*/  UIADD3.X UR9, URZ, URZ, URZ, UP0, !UPT ;  /* 0x0000003f3f097290 */ /* 0x000fe400087fe43f */
[----:B------:R-:W-:Y:S01]  /*0860*/  UIADD3 URZ, UP0, UR5, UR6, URZ ;  /* 0x00000006053f7290 */ /* 0x000fe2000ff1e03f */
[----:B------:R-:W-:-:S03]  /*0870*/  UMOV UR8, UR7 ;  /* 0x0000000700087c82 */ /* 0x000fc60008000000 */
[----:B------:R-:W-:-:S12]  /*0880*/  UIMAD.WIDE.U32.X UR4, UR10, UR15, UR8, UP0 ;  /* 0x0000000f0a0472a5 */ /* 0x000fd800080e0408 */
.L_x_5:
[----:B------:R-:W-:Y:S01]  /*0890*/  USHF.R.U64 UR10, UR4, UR11, UR5 ;  /* 0x0000000b040a7299 */ /* 0x000fe20008001205 */
[----:B------:R-:W1:Y:S01]  /*08a0*/  LDC R8, c[0x0][0x618] ;  /* 0x00018600ff087b82 */ /* 0x000e620000000800 */
[----:B------:R-:W-:Y:S01]  /*08b0*/  USHF.R.U32.HI UR4, URZ, UR11, UR5 ;  /* 0x0000000b3f047299 */ /* 0x000fe20008011605 */
[----:B------:R-:W-:Y:S01]  /*08c0*/  I2FP.F32.U32 R0, R2 ;  /* 0x0000000200007245 */ /* 0x000fe20000201000 */
[----:B------:R-:W-:Y:S01]  /*08d0*/  IMAD.MOV.U32 R4, RZ, RZ, R10 ;  /* 0x000000ffff047224 */ /* 0x000fe200078e000a */
[----:B------:R-:W-:Y:S01]  /*08e0*/  ULDC UR5, c[0x0][0x150] ;  /* 0x0000540000057ab9 */ /* 0x000fe20000000800 */
[----:B------:R-:W-:Y:S01]  /*08f0*/  IADD3 R7, P0, RZ, -UR10, RZ ;  /* 0x8000000aff077c10 */ /* 0x000fe2000ff1e0ff */
[----:B------:R-:W-:Y:S02]  /*0900*/  IMAD.MOV.U32 R5, RZ, RZ, R14 ;  /* 0x000000ffff057224 */ /* 0x000fe400078e000e */
[----:B------:R-:W-:Y:S01]  /*0910*/  FMUL R0, R0, UR5 ;  /* 0x0000000500007c20 */ /* 0x000fe20008400000 */
[----:B------:R-:W2:Y:S01]  /*0920*/  LDC.64 R20, c[0x0][0x640] ;  /* 0x00019000ff147b82 */ /* 0x000ea20000000a00 */
[----:B------:R-:W-:Y:S01]  /*0930*/  IMAD.X R9, RZ, RZ, ~UR4, P0 ;  /* 0x80000004ff097e24 */ /* 0x000fe200080e06ff */
[----:B------:R-:W-:Y:S01]  /*0940*/  ULDC UR4, c[0x0][0x154] ;  /* 0x0000550000047ab9 */ /* 0x000fe20000000800 */
[----:B0-----:R-:W-:-:S02]  /*0950*/  IMAD.WIDE.U32 R4, R7, R12, R4 ;  /* 0x0000000c07047225 */ /* 0x001fc400078e0004 */
[----:B------:R-:W0:Y:S03]  /*0960*/  F2I.U32.TRUNC.NTZ R0, R0 ;  /* 0x0000000000007305 */ /* 0x000e26000020f000 */
[----:B------:R-:W3:Y:S01]  /*0970*/  LDC R3, c[0x0][0x144] ;  /* 0x00005100ff037b82 */ /* 0x000ee20000000800 */
[----:B------:R-:W-:-:S04]  /*0980*/  IMAD R6, R9, R12, RZ ;  /* 0x0000000c09067224 */ /* 0x000fc800078e02ff */
[----:B------:R-:W-:-:S03]  /*0990*/  IMAD R7, R7, R13, R6 ;  /* 0x0000000d07077224 */ /* 0x000fc600078e0206 */
[----:B------:R-:W4:Y:S01]  /*09a0*/  LDC R10, c[0x0][0x608] ;  /* 0x00018200ff0a7b82 */ /* 0x000f220000000800 */
[----:B------:R-:W-:Y:S02]  /*09b0*/  IMAD.IADD R5, R5, 0x1, R7 ;  /* 0x0000000105057824 */ /* 0x000fe400078e0207 */
[----:B------:R-:W-:Y:S02]  /*09c0*/  IMAD.MOV.U32 R7, RZ, RZ, -0x1 ;  /* 0xffffffffff077424 */ /* 0x000fe400078e00ff */
[----:B0-----:R-:W-:Y:S01]  /*09d0*/  IMAD.MOV R6, RZ, RZ, -R0 ;  /* 0x000000ffff067224 */ /* 0x001fe200078e0a00 */
[----:B-1----:R-:W-:Y:S02]  /*09e0*/  SHF.R.U64 R14, R4, R8, R5 ;  /* 0x00000008040e7219 */ /* 0x002fe40000001205 */
[----:B------:R-:W0:Y:S01]  /*09f0*/  LDC R18, c[0x0][0x658] ;  /* 0x00019600ff127b82 */ /* 0x000e220000000800 */
[----:B------:R-:W-:Y:S02]  /*0a00*/  I2FP.F32.U32 R4, R11 ;  /* 0x0000000b00047245 */ /* 0x000fe40000201000 */
[----:B--2---:R-:W-:-:S02]  /*0a10*/  ISETP.NE.U32.AND P0, PT, R20, RZ, PT ;  /* 0x000000ff1400720c */ /* 0x004fc40003f05070 */
[----:B------:R-:W-:Y:S01]  /*0a20*/  SHF.R.U32.HI R5, RZ, R8, R5 ;  /* 0x00000008ff057219 */ /* 0x000fe20000011605 */
[----:B------:R-:W-:Y:S01]  /*0a30*/  FMUL R4, R4, UR4 ;  /* 0x0000000404047c20 */ /* 0x000fe20008400000 */
[----:B------:R-:W-:Y:S01]  /*0a40*/  ISETP.NE.AND.EX P0, PT, R21, RZ, PT, P0 ;  /* 0x000000ff1500720c */ /* 0x000fe20003f05300 */
[----:B------:R-:W1:Y:S01]  /*0a50*/  LDC R12, c[0x0][0x148] ;  /* 0x00005200ff0c7b82 */ /* 0x000e620000000800 */
[----:B---3--:R-:W-:-:S07]  /*0a60*/  IMAD R0, R3, R6, R2 ;  /* 0x0000000603007224 */ /* 0x008fce00078e0202 */
[----:B------:R-:W2:Y:S01]  /*0a70*/  LDC R16, c[0x0][0x600] ;  /* 0x00018000ff107b82 */ /* 0x000ea20000000800 */
[-CC-:B----4-:R-:W-:Y:S02]  /*0a80*/  SHF.R.U64 R22, R14, R10.reuse, R5.reuse ;  /* 0x0000000a0e167219 */ /* 0x190fe40000001205 */
[----:B------:R-:W-:Y:S01]  /*0a90*/  SHF.R.U32.HI R3, RZ, R10, R5 ;  /* 0x0000000aff037219 */ /* 0x000fe20000011605 */
[----:B------:R-:W-:Y:S01]  /*0aa0*/  IMAD.MOV.U32 R5, RZ, RZ, 0x1 ;  /* 0x00000001ff057424 */ /* 0x000fe200078e00ff */
[----:B------:R3:W4:Y:S03]  /*0ab0*/  F2I.U32.TRUNC.NTZ R10, R4 ;  /* 0x00000004000a7305 */ /* 0x000726000020f000 */
[----:B------:R-:W1:Y:S01]  /*0ac0*/  LDC R15, c[0x0][0x648] ;  /* 0x00019200ff0f7b82 */ /* 0x000e620000000800 */
[-C--:B0-----:R-:W-:Y:S02]  /*0ad0*/  SHF.L.U32 R2, R7, R18.reuse, RZ ;  /* 0x0000001207027219 */ /* 0x081fe400000006ff */
[----:B------:R-:W-:-:S02]  /*0ae0*/  SHF.R.U64 R24, R22, R18, R3 ;  /* 0x0000001216187219 */ /* 0x000fc40000001203 */
[----:B------:R-:W-:Y:S02]  /*0af0*/  LOP3.LUT R9, RZ, R2, RZ, 0x33, !PT ;  /* 0x00000002ff097212 */ /* 0x000fe400078e33ff */
[-C--:B------:R-:W-:Y:S01]  /*0b00*/  SHF.R.U32.HI R3, RZ, R18.reuse, R3 ;  /* 0x00000012ff037219 */ /* 0x080fe20000011603 */
[----:B------:R-:W0:Y:S01]  /*0b10*/  LDC R17, c[0x0][0x638] ;  /* 0x00018e00ff117b82 */ /* 0x000e220000000800 */
[----:B------:R-:W-:Y:S01]  /*0b20*/  SHF.L.U32 R8, R5, R18, RZ ;  /* 0x0000001205087219 */ /* 0x000fe200000006ff */
[----:B------:R-:W-:-:S06]  /*0b30*/  IMAD.MOV.U32 R2, RZ, RZ, R24 ;  /* 0x000000ffff027224 */ /* 0x000fcc00078e0018 */
[----:B------:R-:W0:Y:S01]  /*0b40*/  LDC R19, c[0x0][0x610] ;  /* 0x00018400ff137b82 */ /* 0x000e220000000800 */
[----:B---34-:R-:W-:Y:S05]  /*0b50*/  @!P0 BRA `(.L_x_6) ;  /* 0x0000000000288947 */ /* 0x018fea0003800000 */
[----:B------:R-:W3:Y:S02]  /*0b60*/  LDC R7, c[0x0][0x64c] ;  /* 0x00019300ff077b82 */ /* 0x000ee40000000800 */
[----:B---3--:R-:W-:-:S05]  /*0b70*/  IADD3 R7, P0, R24, R7, RZ ;  /* 0x0000000718077210 */ /* 0x008fca0007f1e0ff */
[----:B------:R-:W-:-:S04]  /*0b80*/  IMAD.X R13, RZ, RZ, R3, P0 ;  /* 0x000000ffff0d7224 */ /* 0x000fc800000e0603 */
[----:B------:R-:W-:-:S04]  /*0b90*/  IMAD.WIDE.U32 R2, R13, R20, RZ ;  /* 0x000000140d027225 */ /* 0x000fc800078e00ff */
[----:B------:R-:W-:-:S04]  /*0ba0*/  IMAD.WIDE.U32 R4, P0, R7, R21, R2 ;  /* 0x0000001507047225 */ /* 0x000fc80007800002 */
[----:B------:R-:W-:-:S04]  /*0bb0*/  IMAD.WIDE.U32 R2, R7, R20, RZ ;  /* 0x0000001407027225 */ /* 0x000fc800078e00ff */
[----:B------:R-:W-:Y:S01]  /*0bc0*/  IMAD.X R7, RZ, RZ, RZ, P0 ;  /* 0x000000ffff077224 */ /* 0x000fe200000e06ff */
[----:B------:R-:W-:Y:S01]  /*0bd0*/  IADD3 RZ, P0, R3, R4, RZ ;  /* 0x0000000403ff7210 */ /* 0x000fe20007f1e0ff */
[----:B------:R-:W-:-:S04]  /*0be0*/  IMAD.MOV.U32 R6, RZ, RZ, R5 ;  /* 0x000000ffff067224 */ /* 0x000fc800078e0005 */
[----:B------:R-:W-:-:S08]  /*0bf0*/  IMAD.WIDE.U32.X R2, R13, R21, R6, P0 ;  /* 0x000000150d027225 */ /* 0x000fd000000e0406 */
.L_x_6:
[----:B-1----:R-:W-:Y:S01]  /*0c00*/  SHF.R.U64 R2, R2, R15, R3 ;  /* 0x0000000f02027219 */ /* 0x002fe20000001203 */
[----:B--2---:R-:W-:Y:S01]  /*0c10*/  VIADD R3, R16, 0xffffffff ;  /* 0xffffffff10037836 */ /* 0x004fe20000000000 */
[----:B------:R-:W-:Y:S01]  /*0c20*/  LOP3.LUT R9, R22, R9, RZ, 0xc0, !PT ;  /* 0x0000000916097212 */ /* 0x000fe200078ec0ff */
[----:B------:R-:W-:Y:S02]  /*0c30*/  IMAD.MOV R10, RZ, RZ, -R10 ;  /* 0x000000ffff0a7224 */ /* 0x000fe400078e0a0a */
[----:B------:R-:W-:Y:S01]  /*0c40*/  IMAD.MOV R4, RZ, RZ, -R2 ;  /* 0x000000ffff047224 */ /* 0x000fe200078e0a02 */
[----:B------:R-:W-:Y:S01]  /*0c50*/  LOP3.LUT R14, R14, R3, RZ, 0xc0, !PT ;  /* 0x000000030e0e7212 */ /* 0x000fe200078ec0ff */
[----:B------:R-:W-:Y:S02]  /*0c60*/  @P4 IMAD R0, R12, R10, R11 ;  /* 0x0000000a0c004224 */ /* 0x000fe400078e020b */
[----:B------:R-:W-:Y:S02]  /*0c70*/  IMAD R9, R8, R2, R9 ;  /* 0x0000000208097224 */ /* 0x000fe400078e0209 */
[----:B0-----:R-:W-:-:S02]  /*0c80*/  IMAD R3, R4, R17, R24 ;  /* 0x0000001104037224 */ /* 0x001fc400078e0218 */
[----:B------:R-:W-:Y:S02]  /*0c90*/  IMAD R2, R9, R19, R0 ;  /* 0x0000001309027224 */ /* 0x000fe400078e0200 */
[----:B------:R-:W-:Y:S02]  /*0ca0*/  IMAD R3, R3, R16, R14 ;  /* 0x0000001003037224 */ /* 0x000fe400078e020e */
[----:B------:R-:W-:-:S03]  /*0cb0*/  IMAD.MOV.U32 R0, RZ, RZ, 0x1 ;  /* 0x00000001ff007424 */ /* 0x000fc600078e00ff */
[----:B------:R-:W-:Y:S02]  /*0cc0*/  SEL R4, R3, R2, !P4 ;  /* 0x0000000203047207 */ /* 0x000fe40006000000 */
[----:B------:R-:W-:-:S03]  /*0cd0*/  SEL R2, R2, R3, !P4 ;  /* 0x0000000302027207 */ /* 0x000fc60006000000 */
[----:B------:R0:W-:Y:S04]  /*0ce0*/  STL [R1+0x45c], R4 ;  /* 0x00045c0401007387 */ /* 0x0001e80000100800 */
[----:B------:R0:W-:Y:S02]  /*0cf0*/  STL [R1+0x460], R2 ;  /* 0x0004600201007387 */ /* 0x0001e40000100800 */
.L_x_4:
[----:B------:R-:W-:-:S08]  /*0d00*/  NOP ;  /* 0x0000000000007918 */ /* 0x000fd00000000000 */
[----:B------:R-:W1:Y:S02]  /*0d10*/  USETMAXREG.TRY_ALLOC.CTAPOOL UP0, 0xf0 ;  /* 0x000000f0000079c8 */ /* 0x000e640008000600 */
[----:B-1----:R-:W-:-:S13]  /*0d20*/  PLOP3.LUT P0, PT, PT, PT, UP0, 0x80, 0x0 ;  /* 0x000000000000781c */ /* 0x002fda0003f0f008 */
[----:B------:R-:W-:Y:S05]  /*0d30*/  @!P0 BRA `(.L_x_4) ;  /* 0xfffffffc00f08947 */ /* 0x000fea000383ffff */
[----:B------:R-:W-:Y:S01]  /*0d40*/  ULDC.64 UR4, c[0x0][0x598] ;  /* 0x0001660000047ab9 */ /* 0x000fe20000000a00 */
[----:B------:R-:W-:Y:S01]  /*0d50*/  ULDC.64 UR20, c[0x0][0x208] ;  /* 0x0000820000147ab9 */ /* 0x000fe20000000a00 */
[----:B------:R-:W-:-:S04]  /*0d60*/  ISETP.NE.U32.AND P0, PT, RZ, UR4, PT ;  /* 0x00000004ff007c0c */ /* 0x000fc8000bf05070 */
[----:B------:R-:W-:-:S13]  /*0d70*/  ISETP.NE.AND.EX P0, PT, RZ, UR5, PT, P0 ;  /* 0x00000005ff007c0c */ /* 0x000fda000bf05300 */
[----:B------:R-:W-:Y:S05]  /*0d80*/  @!P0 BRA `(.L_x_7) ;  /* 0x0000000000208947 */ /* 0x000fea0003800000 */
[----:B0-----:R-:W0:Y:S02]  /*0d90*/  LDC.64 R2, c[0x0][0x598] ;  /* 0x00016600ff027b82 */ /* 0x001e240000000a00 */
[----:B0-----:R-:W2:Y:S02]  /*0da0*/  LDG.E.64 R2, desc[UR20][R2.64] ;  /* 0x0000001402027981 */ /* 0x001ea4000c1e1b00 */
[----:B--2---:R-:W-:-:S04]  /*0db0*/  ISETP.NE.U32.AND P0, PT, R2, RZ, PT ;  /* 0x000000ff0200720c */ /* 0x004fc80003f05070 */
[----:B------:R-:W-:-:S13]  /*0dc0*/  ISETP.NE.AND.EX P0, PT, R3, RZ, PT, P0 ;  /* 0x000000ff0300720c */ /* 0x000fda0003f05300 */
[----:B------:R-:W-:Y:S05]  /*0dd0*/  @!P0 BRA `(.L_x_7) ;  /* 0x00000000000c8947 */ /* 0x000fea0003800000 */
[----:B------:R-:W2:Y:S02]  /*0de0*/  LD.E R2, desc[UR20][R2.64] ;  /* 0x0000001402027980 */ /* 0x000ea4000c101900 */
[----:B--2---:R-:W-:Y:S01]  /*0df0*/  R2UR UR15, R2 ;  /* 0x00000000020f72ca */ /* 0x004fe200000e0000 */
[----:B------:R-:W-:-:S14]  /*0e00*/  BRA `(.L_x_8) ;  /* 0x0000000000247947 */ /* 0x000fdc0003800000 */
.L_x_7:
[----:B------:R-:W-:Y:S02]  /*0e10*/  ULDC.64 UR4, c[0x0][0x588] ;  /* 0x0001620000047ab9 */ /* 0x000fe40000000a00 */
[----:B------:R-:W-:-:S04]  /*0e20*/  ISETP.NE.U32.AND P0, PT, RZ, UR4, PT ;  /* 0x00000004ff007c0c */ /* 0x000fc8000bf05070 */
[----:B------:R-:W-:-:S13]  /*0e30*/  ISETP.NE.AND.EX P0, PT, RZ, UR5, PT, P0 ;  /* 0x00000005ff007c0c */ /* 0x000fda000bf05300 */
[----:B------:R-:W-:Y:S05]  /*0e40*/  @!P0 BRA `(.L_x_9) ;  /* 0x0000000000108947 */ /* 0x000fea0003800000 */
[----:B0-----:R-:W0:Y:S02]  /*0e50*/  LDC.64 R2, c[0x0][0x588] ;  /* 0x00016200ff027b82 */ /* 0x001e240000000a00 */
[----:B0-----:R-:W2:Y:S02]  /*0e60*/  LDG.E R2, desc[UR20][R2.64] ;  /* 0x0000001402027981 */ /* 0x001ea4000c1e1900 */
[----:B--2---:R-:W-:Y:S01]  /*0e70*/  R2UR UR15, R2 ;  /* 0x00000000020f72ca */ /* 0x004fe200000e0000 */
[----:B------:R-:W-:-:S14]  /*0e80*/  BRA `(.L_x_8) ;  /* 0x0000000000047947 */ /* 0x000fdc0003800000 */
.L_x_9:
[----:B------:R-:W-:-:S05]  /*0e90*/  ULDC UR15, c[0x0][0x580] ;  /* 0x00016000000f7ab9 */ /* 0x000fca0000000800 */
.L_x_8:
[----:B------:R-:W-:Y:S02]  /*0ea0*/  ULDC.64 UR4, c[0x0][0x5a0] ;  /* 0x0001680000047ab9 */ /* 0x000fe40000000a00 */
        /* <DEDUP_REMOVED lines=11> */
.L_x_10:
        /* <DEDUP_REMOVED lines=8> */
.L_x_12:
[----:B------:R-:W-:-:S05]  /*0fe0*/  ULDC UR22, c[0x0][0x584] ;  /* 0x0001610000167ab9 */ /* 0x000fca0000000800 */
.L_x_11:
[----:B------:R-:W-:-:S13]  /*0ff0*/  LOP3.LUT P0, RZ, R0, 0xff, RZ, 0xc0, !PT ;  /* 0x000000ff00ff7812 */ /* 0x000fda000780c0ff */
[----:B------:R-:W-:Y:S05]  /*1000*/  @!P0 EXIT ;  /* 0x000000000000894d */ /* 0x000fea0003800000 */
[----:B------:R-:W-:Y:S01]  /*1010*/  ULDC UR4, c[0x0][0x28c] ;  /* 0x0000a30000047ab9 */ /* 0x000fe20000000800 */
[----:B------:R-:W-:Y:S02]  /*1020*/  ULOP3.LUT UR23, UR13, 0x1, URZ, 0xfc, !UPT ;  /* 0x000000010d177892 */ /* 0x000fe4000f8efc3f */
[----:B------:R-:W-:-:S04]  /*1030*/  UIADD3 UR4, UR4, 0x3f, URZ ;  /* 0x0000003f04047890 */ /* 0x000fc8000fffe03f */
[----:B------:R-:W-:-:S04]  /*1040*/  USHF.R.S32.HI UR5, URZ, 0x1f, UR4 ;  /* 0x0000001f3f057899 */ /* 0x000fc80008011404 */
[----:B------:R-:W-:-:S03]  /*1050*/  ULEA.HI UR5, UR5, UR4, URZ, 0x6 ;  /* 0x0000000405057291 */ /* 0x000fc6000f8f303f */
[----:B------:R-:W-:Y:S01]  /*1060*/  UMOV UR4, URZ ;  /* 0x0000003f00047c82 */ /* 0x000fe20008000000 */
[----:B------:R-:W-:-:S03]  /*1070*/  USHF.R.S32.HI UR9, URZ, 0x6, UR5 ;  /* 0x000000063f097899 */ /* 0x000fc60008011405 */
[----:B------:R-:W-:-:S09]  /*1080*/  UMOV UR5, URZ ;  /* 0x0000003f00057c82 */ /* 0x000fd20008000000 */
.L_x_549:
[----:B------:R-:W-:Y:S01]  /*1090*/  STL [R1+0x450], RZ ;  /* 0x000450ff01007387 */ /* 0x000fe20000100800 */
[----:B-1----:R-:W1:Y:S01]  /*10a0*/  S2UR UR17, SR_CgaCtaId ;  /* 0x00000000001179c3 */ /* 0x002e620000008800 */
[----:B------:R-:W-:Y:S01]  /*10b0*/  UMOV UR16, 0x400 ;  /* 0x0000040000107882 */ /* 0x000fe20000000000 */
[----:B------:R-:W-:Y:S01]  /*10c0*/  UMOV UR6, URZ ;  /* 0x0000003f00067c82 */ /* 0x000fe20008000000 */
[----:B------:R-:W-:Y:S01]  /*10d0*/  STL [R1+0x44c], RZ ;  /* 0x00044cff01007387 */ /* 0x000fe20000100800 */
[----:B------:R-:W-:Y:S01]  /*10e0*/  UMOV UR7, URZ ;  /* 0x0000003f00077c82 */ /* 0x000fe20008000000 */
[----:B------:R-:W-:Y:S01]  /*10f0*/  UMOV UR8, URZ ;  /* 0x0000003f00087c82 */ /* 0x000fe20008000000 */
[----:B------:R-:W-:Y:S01]  /*1100*/  CS2R R236, SRZ ;  /* 0x0000000000ec7805 */ /* 0x000fe2000001ff00 */
[----:B------:R-:W-:Y:S01]  /*1110*/  STL [R1+0x448], RZ ;  /* 0x000448ff01007387 */ /* 0x000fe20000100800 */
[----:B0-2---:R-:W0:Y:S01]  /*1120*/  LDC R2, c[0x0][0x28c] ;  /* 0x0000a300ff027b82 */ /* 0x005e220000000800 */
[----:B------:R-:W-:-:S02]  /*1130*/  CS2R R234, SRZ ;  /* 0x0000000000ea7805 */ /* 0x000fc4000001ff00 */
[----:B------:R-:W-:Y:S01]  /*1140*/  CS2R R232, SRZ ;  /* 0x0000000000e87805 */ /* 0x000fe2000001ff00 */
[----:B------:R-:W-:Y:S01]  /*1150*/  STL [R1+0x444], RZ ;  /* 0x000444ff01007387 */ /* 0x000fe20000100800 */
[----:B------:R-:W-:Y:S02]  /*1160*/  CS2R R230, SRZ ;  /* 0x0000000000e67805 */ /* 0x000fe4000001ff00 */
[----:B------:R-:W-:Y:S02]  /*1170*/  CS2R R228, SRZ ;  /* 0x0000000000e47805 */ /* 0x000fe4000001ff00 */
[----:B------:R-:W-:Y:S01]  /*1180*/  CS2R R226, SRZ ;  /* 0x0000000000e27805 */ /* 0x000fe2000001ff00 */
[----:B------:R-:W-:Y:S01]  /*1190*/  STL [R1+0x440], RZ ;  /* 0x000440ff01007387 */ /* 0x000fe20000100800 */
[----:B------:R-:W-:Y:S02]  /*11a0*/  CS2R R224, SRZ ;  /* 0x0000000000e07805 */ /* 0x000fe4000001ff00 */
        /* <DEDUP_REMOVED lines=15> */
[----:B0-----:R-:W-:Y:S02]  /*12a0*/  ISETP.GE.AND P0, PT, R2, 0x1, PT ;  /* 0x000000010200780c */ /* 0x001fe40003f06270 */
        /* <DEDUP_REMOVED lines=47> */
[----:B------:R-:W-:Y:S01]  /*15a0*/  IMAD.MOV.U32 R3, RZ, RZ, RZ ;  /* 0x000000ffff037224 */ /* 0x000fe200078e00ff */
[----:B------:R-:W-:Y:S02]  /*15b0*/  CS2R R24, SRZ ;  /* 0x0000000000187805 */ /* 0x000fe4000001ff00 */
[----:B------:R-:W-:Y:S01]  /*15c0*/  CS2R R26, SRZ ;  /* 0x00000000001a7805 */ /* 0x000fe2000001ff00 */
[----:B------:R-:W-:Y:S01]  /*15d0*/  STL [R1+0x3fc], RZ ;  /* 0x0003fcff01007387 */ /* 0x000fe20000100800 */
[----:B------:R-:W-:-:S02]  /*15e0*/  CS2R R28, SRZ ;  /* 0x00000000001c7805 */ /* 0x000fc4000001ff00 */
[----:B------:R-:W-:Y:S02]  /*15f0*/  CS2R R30, SRZ ;  /* 0x00000000001e7805 */ /* 0x000fe4000001ff00 */
[----:B------:R-:W-:Y:S01]  /*1600*/  CS2R R32, SRZ ;  /* 0x0000000000207805 */ /* 0x000fe2000001ff00 */
[----:B------:R-:W-:Y:S01]  /*1610*/  STL [R1+0x3f8], RZ ;  /* 0x0003f8ff01007387 */ /* 0x000fe20000100800 */
[----:B------:R-:W-:Y:S02]  /*1620*/  CS2R R34, SRZ ;  /* 0x0000000000227805 */ /* 0x000fe4000001ff00 */
        /* <DEDUP_REMOVED lines=76> */
[----:B------:R-:W-:Y:S01]  /*1af0*/  CS2R R150, SRZ ;  /* 0x0000000000967805 */ /* 0x000fe2000001ff00 */
[----:B------:R-:W-:Y:S04]  /*1b00*/  STL [R1+0x3a8], RZ ;  /* 0x0003a8ff01007387 */ /* 0x000fe80000100800 */
        /* <DEDUP_REMOVED lines=106> */
[----:B------:R-:W-:Y:S04]  /*21b0*/  STL [R1], RZ ;  /* 0x000000ff01007387 */ /* 0x000fe80000100800 */
        /* <DEDUP_REMOVED lines=39> */
[----:B------:R-:W-:Y:S01]  /*2430*/  STL [R1+0xa0], RZ ;  /* 0x0000a0ff01007387 */ /* 0x000fe20000100800 */
[----:B------:R-:W0:Y:S03]  /*2440*/  S2R R0, SR_TID.X ;  /* 0x0000000000007919 */ /* 0x000e260000002100 */
        /* <DEDUP_REMOVED lines=8> */
[----:B0-----:R-:W-:-:S03]  /*24d0*/  LOP3.LUT R0, R0, 0x80, RZ, 0xc0, !PT ;  /* 0x0000008000007812 */ /* 0x001fc600078ec0ff */
[----:B------:R-:W-:Y:S01]  /*24e0*/  STL [R1+0xc4], RZ ;  /* 0x0000c4ff01007387 */ /* 0x000fe20000100800 */
[----:B------:R-:W-:-:S03]  /*24f0*/  SHF.R.U32.HI R0, RZ, 0x7, R0 ;  /* 0x00000007ff007819 */ /* 0x000fc60000011600 */
        /* <DEDUP_REMOVED lines=33> */
[----:B------:R-:W0:Y:S04]  /*2710*/  SHFL.IDX PT, R0, R0, RZ, 0x1f ;  /* 0x00001fff00007589 */ /* 0x000e2800000e0000 */
[----:B------:R2:W-:Y:S04]  /*2720*/  STL [R1+0x14c], RZ ;  /* 0x00014cff01007387 */ /* 0x0005e80000100800 */
[----:B------:R2:W-:Y:S04]  /*2730*/  STL [R1+0x150], RZ ;  /* 0x000150ff01007387 */ /* 0x0005e80000100800 */
[----:B------:R2:W-:Y:S04]  /*2740*/  STL [R1+0x154], RZ ;  /* 0x000154ff01007387 */ /* 0x0005e80000100800 */
[----:B------:R2:W-:Y:S04]  /*2750*/  STL [R1+0x158], RZ ;  /* 0x000158ff01007387 */ /* 0x0005e80000100800 */
[----:B------:R2:W-:Y:S04]  /*2760*/  STL [R1+0x15c], RZ ;  /* 0x00015cff01007387 */ /* 0x0005e80000100800 */
[----:B------:R2:W-:Y:S01]  /*2770*/  STL [R1+0x160], RZ ;  /* 0x000160ff01007387 */ /* 0x0005e20000100800 */
[----:B0-----:R-:W-:Y:S01]  /*2780*/  R2UR UR12, R0 ;  /* 0x00000000000c72ca */ /* 0x001fe200000e0000 */
[----:B------:R-:W-:-:S02]  /*2790*/  IMAD.U32 R0, RZ, RZ, UR4 ;  /* 0x00000004ff007e24 */ /* 0x000fc4000f8e00ff */
[----:B------:R2:W-:Y:S04]  /*27a0*/  STL [R1+0x164], RZ ;  /* 0x000164ff01007387 */ /* 0x0005e80000100800 */
[----:B------:R2:W-:Y:S04]  /*27b0*/  STL [R1+0x168], RZ ;  /* 0x000168ff01007387 */ /* 0x0005e80000100800 */
[----:B------:R2:W-:Y:S02]  /*27c0*/  STL [R1+0x16c], RZ ;  /* 0x00016cff01007387 */ /* 0x0005e40000100800 */
[----:B------:R-:W-:-:S02]  /*27d0*/  ULEA.HI UR11, UR12, UR12, URZ, 0x1 ;  /* 0x0000000c0c0b7291 */ /* 0x000fc4000f8f083f */
[----:B------:R2:W-:Y:S02]  /*27e0*/  STL [R1+0x170], RZ ;  /* 0x000170ff01007387 */ /* 0x0005e40000100800 */
[----:B------:R-:W-:Y:S02]  /*27f0*/  ULOP3.LUT UR14, UR11, 0xffffe, URZ, 0xc0, !UPT ;  /* 0x000ffffe0b0e7892 */ /* 0x000fe4000f8ec03f */
[----:B------:R2:W-:Y:S01]  /*2800*/  STL [R1+0x174], RZ ;  /* 0x000174ff01007387 */ /* 0x0005e20000100800 */
[----:B-1----:R-:W-:Y:S02]  /*2810*/  ULEA UR11, UR17, UR16, 0x18 ;  /* 0x00000010110b7291 */ /* 0x002fe4000f8ec03f */
[----:B------:R-:W-:Y:S01]  /*2820*/  UIADD3 UR14, UR12, -UR14, URZ ;  /* 0x8000000e0c0e7290 */ /* 0x000fe2000fffe03f */
[----:B------:R2:W-:Y:S03]  /*2830*/  STL [R1+0x178], RZ ;  /* 0x000178ff01007387 */ /* 0x0005e60000100800 */
[----:B------:R-:W-:Y:S01]  /*2840*/  ULEA UR14, UR14, UR11, 0xc ;  /* 0x0000000b0e0e7291 */ /* 0x000fe2000f8e603f */
[----:B------:R2:W-:Y:S03]  /*2850*/  STL [R1+0x17c], RZ ;  /* 0x00017cff01007387 */ /* 0x0005e60000100800 */
[----:B------:R-:W-:Y:S01]  /*2860*/  UIADD3 UR14, UR14, 0x180, URZ ;  /* 0x000001800e0e7890 */ /* 0x000fe2000fffe03f */
[----:B------:R2:W-:Y:S03]  /*2870*/  STL [R1+0x180], RZ ;  /* 0x000180ff01007387 */ /* 0x0005e60000100800 */
[----:B------:R-:W-:Y:S01]  /*2880*/  USHF.R.U32.HI UR12, URZ, 0x4, UR14 ;  /* 0x000000043f0c7899 */ /* 0x000fe2000801160e */
[----:B------:R2:W-:Y:S02]  /*2890*/  STL [R1+0x184], RZ ;  /* 0x000184ff01007387 */ /* 0x0005e40000100800 */
[----:B------:R-:W-:Y:S01]  /*28a0*/  UMOV UR14, UR5 ;  /* 0x00000005000e7c82 */ /* 0x000fe20008000000 */
[----:B------:R-:W-:Y:S01]  /*28b0*/  ULOP3.LUT UR12, UR12, 0x3fff, URZ, 0xc0, !UPT ;  /* 0x00003fff0c0c7892 */ /* 0x000fe2000f8ec03f */
[----:B------:R2:W-:Y:S04]  /*28c0*/  STL [R1+0x188], RZ ;  /* 0x000188ff01007387 */ /* 0x0005e80000100800 */
        /* <DEDUP_REMOVED lines=28> */
[----:B------:R2:W-:Y:S01]  /*2a90*/  STL [R1+0x1fc], RZ ;  /* 0x0001fcff01007387 */ /* 0x0005e20000100800 */
[----:B------:R-:W-:Y:S05]  /*2aa0*/  @!P0 BRA `(.L_x_13) ;  /* 0x0000004000c08947 */ /* 0x000fea0003800000 */
[----:B------:R-:W-:-:S06]  /*2ab0*/  UISETP.NE.AND UP0, UPT, UR23, 0x3, UPT ;  /* 0x000000031700788c */ /* 0x000fcc000bf05270 */
[----:B------:R-:W-:-:S13]  /*2ac0*/  PLOP3.LUT P1, PT, PT, PT, UP0, 0x80, 0x0 ;  /* 0x000000000000781c */ /* 0x000fda0003f2f008 */
[----:B------:R-:W-:Y:S05]  /*2ad0*/  @!P1 BRA `(.L_x_14) ;  /* 0x0000000000049947 */ /* 0x000fea0003800000 */
[----:B------:R-:W-:Y:S01]  /*2ae0*/  BPT.TRAP 0x1 ;  /* 0x000000040000795c */ /* 0x000fe20000300000 */
.L_x_14:
[----:B------:R-:W-:Y:S01]  /*2af0*/  ULEA UR6, UR5, UR11, 0x3 ;  /* 0x0000000b05067291 */ /* 0x000fe2000f8e183f */
[----:B------:R-:W-:-:S05]  /*2b00*/  IMAD.U32 R0, RZ, RZ, UR4 ;  /* 0x00000004ff007e24 */ /* 0x000fca000f8e00ff */
[----:B------:R-:W-:-:S04]  /*2b10*/  SHF.L.U32 R0, R0, 0x1f, RZ ;  /* 0x0000001f00007819 */ /* 0x000fc800000006ff */
[----:B------:R0:W1:Y:S01]  /*2b20*/  SYNCS.PHASECHK.TRANS64.TRYWAIT P0, [UR6], R0 ;  /* 0x00000000ff0075a7 */ /* 0x0000620008000146 */
[----:B------:R-:W-:Y:S05]  /*2b30*/  @!P1 BRA `(.L_x_15) ;  /* 0x0000000000049947 */ /* 0x000fea0003800000 */
[----:B------:R-:W-:Y:S01]  /*2b40*/  BPT.TRAP 0x1 ;  /* 0x000000040000795c */ /* 0x000fe20000300000 */
.L_x_15:
[----:B-1----:R-:W-:Y:S05]  /*2b50*/  @P0 BRA `(.L_x_16) ;  /* 0x0000000000080947 */ /* 0x002fea0003800000 */
[----:B------:R-:W1:Y:S02]  /*2b60*/  SYNCS.PHASECHK.TRANS64.TRYWAIT P0, [UR6], R0 ;  /* 0x00000000ff0075a7 */ /* 0x000e640008000146 */
[----:B-1----:R-:W-:Y:S05]  /*2b70*/  @!P0 BRA `(.L_x_17) ;  /* 0x0000022400e08947 */ /* 0x002fea0003800000 */
.L_x_16:
[----:B------:R-:W-:Y:S01]  /*2b80*/  UIADD3 UR6, UR11, 0x1c180, URZ ;  /* 0x0001c1800b067890 */ /* 0x000fe2000fffe03f */
[----:B------:R-:W-:Y:S01]  /*2b90*/  WARPGROUP.ARRIVE ;  /* 0x00000000000079c5 */ /* 0x000fe20000000000 */
[----:B------:R-:W-:Y:S02]  /*2ba0*/  ULOP3.LUT UR7, UR12, 0x10000, URZ, 0xfc, !UPT ;  /* 0x000100000c077892 */ /* 0x000fe4000f8efc3f */
[----:B------:R-:W-:Y:S02]  /*2bb0*/  USHF.R.U32.HI UR6, URZ, 0x4, UR6 ;  /* 0x000000043f067899 */ /* 0x000fe40008011606 */
[----:B------:R-:W-:Y:S02]  /*2bc0*/  ULEA UR7, UR5, UR7, 0xa ;  /* 0x0000000705077291 */ /* 0x000fe4000f8e503f */
[----:B------:R-:W-:Y:S01]  /*2bd0*/  ULOP3.LUT UR6, UR6, 0x3fff, URZ, 0xc0, !UPT ;  /* 0x00003fff06067892 */ /* 0x000fe2000f8ec03f */
[----:B------:R-:W-:Y:S01]  /*2be0*/  UMOV UR17, 0x80000020 ;  /* 0x8000002000117882 */ /* 0x000fe20000000000 */
[----:B------:R-:W-:-:S02]  /*2bf0*/  UMOV UR19, 0x80000020 ;  /* 0x8000002000137882 */ /* 0x000fc40000000000 */
[----:B------:R-:W-:Y:S01]  /*2c00*/  ULOP3.LUT UR6, UR6, 0x10000, URZ, 0xfc, !UPT ;  /* 0x0001000006067892 */ /* 0x000fe2000f8efc3f */
[----:B------:R-:W-:-:S03]  /*2c10*/  UMOV UR16, UR7 ;  /* 0x0000000700107c82 */ /* 0x000fc60008000000 */
[----:B------:R-:W-:-:S03]  /*2c20*/  ULEA UR8, UR5, UR6, 0xa ;  /* 0x0000000605087291 */ /* 0x000fc6000f8e503f */
[----:B------:R-:W-:-:S04]  /*2c30*/  UMOV UR6, 0x2 ;  /* 0x0000000200067882 */ /* 0x000fc80000000000 */
[----:B------:R-:W-:Y:S02]  /*2c40*/  UMOV UR18, UR8 ;  /* 0x0000000800127c82 */ /* 0x000fe40008000000 */
[----:B------:R-:W-:Y:S01]  /*2c50*/  QGMMA.64x256x32.F32.E4M3.E4M3 R24, gdesc[UR16], RZ, !UPT, gsb0 ;  /* 0x03e00000101879f3 */ /* 0x000fe2000c0008ff */
[----:B------:R-:W-:Y:S01]  /*2c60*/  UIADD3 UR16, UR7, 0x200, URZ ;  /* 0x0000020007107890 */ /* 0x000fe2000fffe03f */
[----:B------:R-:W-:Y:S01]  /*2c70*/  UMOV UR17, 0x80000020 ;  /* 0x8000002000117882 */ /* 0x000fe20000000000 */
[----:B------:R-:W-:Y:S02]  /*2c80*/  WARPGROUP.DEPBAR.LE gsb0, 0x0 ;  /* 0x00008000000079c5 */ /* 0x000fe40000010000 */
[----:B------:R-:W-:Y:S04]  /*2c90*/  STL.64 [R1], R24 ;  /* 0x0000001801007387 */ /* 0x000fe80000100a00 */
[----:B------:R-:W-:Y:S04]  /*2ca0*/  STL.64 [R1+0x8], R26 ;  /* 0x0000081a01007387 */ /* 0x000fe80000100a00 */
        /* <DEDUP_REMOVED lines=61> */
[----:B------:R3:W-:Y:S02]  /*3080*/  STL.64 [R1+0x1f8], R150 ;  /* 0x0001f89601007387 */ /* 0x0007e40000100a00 */
[----:B---3--:R-:W-:-:S06]  /*3090*/  WARPGROUP.ARRIVE ;  /* 0x00000000000079c5 */ /* 0x008fcc0000000000 */
[----:B------:R-:W-:Y:S03]  /*30a0*/  QGMMA.64x256x32.F32.E4M3.E4M3 R24, gdesc[UR16], RZ, !UPT, gsb0 ;  /* 0x03e00000101879f3 */ /* 0x000fe6000c0008ff */
[----:B------:R-:W-:Y:S02]  /*30b0*/  WARPGROUP.DEPBAR.LE gsb0, 0x0 ;  /* 0x00008000000079c5 */ /* 0x000fe40000010000 */
        /* <DEDUP_REMOVED lines=21> */
[----:B------:R3:W-:Y:S04]  /*3210*/  STL.64 [R1+0x470], R108 ;  /* 0x0004706c01007387 */ /* 0x0007e80000100a00 */
        /* <DEDUP_REMOVED lines=70> */
[----:B---3--:R-:W3:Y:S04]  /*3680*/  LDL.LU.64 R108, [R1] ;  /* 0x00000000016c7983 */ /* 0x008ee80000300a00 */
[----:B------:R-:W3:Y:S04]  /*3690*/  LDL.LU.64 R110, [R1+0x8] ;  /* 0x00000800016e7983 */ /* 0x000ee80000300a00 */
        /* <DEDUP_REMOVED lines=61> */
[----:B------:R-:W3:Y:S01]  /*3a70*/  LDL.LU.64 R234, [R1+0x1f8] ;  /* 0x0001f80001ea7983 */ /* 0x000ee20000300a00 */
[----:B------:R-:W-:-:S02]  /*3a80*/  UIADD3 UR16, UR7, 0x2, URZ ;  /* 0x0000000207107890 */ /* 0x000fc4000fffe03f */
[----:B------:R-:W-:Y:S01]  /*3a90*/  UIADD3 UR18, UR8, 0x2, URZ ;  /* 0x0000000208127890 */ /* 0x000fe2000fffe03f */
[----:B------:R-:W-:Y:S01]  /*3aa0*/  STL [R1+0x338], RZ ;  /* 0x000338ff01007387 */ /* 0x000fe20000100800 */
[----:B------:R-:W-:Y:S01]  /*3ab0*/  UMOV UR17, 0x80000020 ;  /* 0x8000002000117882 */ /* 0x000fe20000000000 */
[----:B------:R-:W-:Y:S02]  /*3ac0*/  UMOV UR19, 0x80000020 ;  /* 0x8000002000137882 */ /* 0x000fe40000000000 */
        /* <DEDUP_REMOVED lines=25> */
[----:B---3--:R-:W-:-:S06]  /*3c60*/  WARPGROUP.ARRIVE ;  /* 0x00000000000079c5 */ /* 0x008fcc0000000000 */
[----:B------:R-:W-:Y:S03]  /*3c70*/  QGMMA.64x256x32.F32.E4M3.E4M3 R108, gdesc[UR16], R108, gsb0 ;  /* 0x03e00000106c79f3 */ /* 0x000fe6000800086c */
[----:B------:R-:W-:Y:S02]  /*3c80*/  WARPGROUP.DEPBAR.LE gsb0, 0x0 ;  /* 0x00008000000079c5 */ /* 0x000fe40000010000 */
[----:B------:R-:W-:Y:S01]  /*3c90*/  STL.64 [R1], R108 ;  /* 0x0000006c01007387 */ /* 0x000fe20000100a00 */
[----:B------:R-:W-:Y:S01]  /*3ca0*/  UIADD3 UR16, UR7, 0x202, URZ ;  /* 0x0000020207107890 */ /* 0x000fe2000fffe03f */
[----:B------:R-:W-:Y:S02]  /*3cb0*/  IMAD.MOV.U32 R2, RZ, RZ, R234 ;  /* 0x000000ffff027224 */ /* 0x000fe400078e00ea */
[----:B------:R-:W-:Y:S01]  /*3cc0*/  STL.64 [R1+0x8], R110 ;  /* 0x0000086e01007387 */ /* 0x000fe20000100a00 */
[----:B------:R-:W-:Y:S01]  /*3cd0*/  UMOV UR17, 0x80000020 ;  /* 0x8000002000117882 */ /* 0x000fe20000000000 */
[----:B------:R-:W-:Y:S01]  /*3ce0*/  ULDC UR7, c[0x0][0x50c] ;  /* 0x0001430000077ab9 */ /* 0x000fe20000000800 */
[----:B01----:R-:W-:Y:S01]  /*3cf0*/  IMAD.MOV.U32 R0, RZ, RZ, R235 ;  /* 0x000000ffff007224 */ /* 0x003fe200078e00eb */
        /* <DEDUP_REMOVED lines=62> */
[----:B0-----:R-:W3:Y:S04]  /*40e0*/  LDL.LU.64 R150, [R1+0x518] ;  /* 0x0005180001967983 */ /* 0x001ee80000300a00 */
        /* <DEDUP_REMOVED lines=21> */
[----:B------:R-:W-:Y:S01]  /*4240*/  UISETP.NE.AND UP0, UPT, UR7, 0x2, UPT ;  /* 0x000000020700788c */ /* 0x000fe2000bf05270 */
[----:B------:R-:W-:-:S02]  /*4250*/  CS2R R236, SRZ ;  /* 0x0000000000ec7805 */ /* 0x000fc4000001ff00 */
[----:B-1----:R-:W-:Y:S01]  /*4260*/  CS2R R234, SRZ ;  /* 0x0000000000ea7805 */ /* 0x002fe2000001ff00 */
[----:B------:R0:W-:Y:S01]  /*4270*/  STL [R1+0x2d0], RZ ;  /* 0x0002d0ff01007387 */ /* 0x0001e20000100800 */
[----:B------:R-:W-:Y:S01]  /*4280*/  USEL UR7, URZ, 0x1, UP0 ;  /* 0x000000013f077887 */ /* 0x000fe20008000000 */
[----:B------:R-:W-:Y:S02]  /*4290*/  CS2R R232, SRZ ;  /* 0x0000000000e87805 */ /* 0x000fe4000001ff00 */
[----:B------:R-:W-:Y:S01]  /*42a0*/  CS2R R230, SRZ ;  /* 0x0000000000e67805 */ /* 0x000fe2000001ff00 */
[----:B------:R0:W-:Y:S01]  /*42b0*/  STL [R1+0x2cc], RZ ;  /* 0x0002ccff01007387 */ /* 0x0001e20000100800 */
[----:B------:R-:W-:Y:S02]  /*42c0*/  CS2R R228, SRZ ;  /* 0x0000000000e47805 */ /* 0x000fe4000001ff00 */
[----:B------:R-:W-:Y:S02]  /*42d0*/  CS2R R226, SRZ ;  /* 0x0000000000e27805 */ /* 0x000fe4000001ff00 */
[----:B------:R-:W-:Y:S01]  /*42e0*/  ISETP.NE.AND P0, PT, RZ, UR7, PT ;  /* 0x00000007ff007c0c */ /* 0x000fe2000bf05270 */
[----:B------:R0:W-:Y:S01]  /*42f0*/  STL [R1+0x2c8], RZ ;  /* 0x0002c8ff01007387 */ /* 0x0001e20000100800 */
[----:B------:R-:W-:-:S02]  /*4300*/  CS2R R224, SRZ ;  /* 0x0000000000e07805 */ /* 0x000fc4000001ff00 */
[----:B------:R-:W-:Y:S02]  /*4310*/  CS2R R222, SRZ ;  /* 0x0000000000de7805 */ /* 0x000fe4000001ff00 */
[----:B------:R-:W-:Y:S01]  /*4320*/  CS2R R220, SRZ ;  /* 0x0000000000dc7805 */ /* 0x000fe2000001ff00 */
[----:B------:R0:W-:Y:S01]  /*4330*/  STL [R1+0x2c4], RZ ;  /* 0x0002c4ff01007387 */ /* 0x0001e20000100800 */
[----:B------:R-:W-:Y:S02]  /*4340*/  CS2R R218, SRZ ;  /* 0x0000000000da7805 */ /* 0x000fe4000001ff00 */
[----:B------:R-:W-:Y:S02]  /*4350*/  CS2R R216, SRZ ;  /* 0x0000000000d87805 */ /* 0x000fe4000001ff00 */
[----:B------:R-:W-:Y:S01]  /*4360*/  CS2R R214, SRZ ;  /* 0x0000000000d67805 */ /* 0x000fe2000001ff00 */
        /* <DEDUP_REMOVED lines=54> */
[----:B------:R-:W-:Y:S01]  /*46d0*/  CS2R R4, SRZ ;  /* 0x0000000000047805 */ /* 0x000fe2000001ff00 */
[----:B------:R-:W-:Y:S01]  /*46e0*/  IMAD.MOV.U32 R3, RZ, RZ, RZ ;  /* 0x000000ffff037224 */ /* 0x000fe200078e00ff */
        /* <DEDUP_REMOVED lines=35> */
[----:B---3--:R-:W-:-:S06]  /*4920*/  WARPGROUP.ARRIVE ;  /* 0x00000000000079c5 */ /* 0x008fcc0000000000 */
[----:B------:R-:W-:Y:S03]  /*4930*/  QGMMA.64x256x32.F32.E4M3.E4M3 R24, gdesc[UR16], R24, gsb0 ;  /* 0x03e00000101879f3 */ /* 0x000fe60008000818 */
[----:B------:R-:W-:Y:S02]  /*4940*/  WARPGROUP.DEPBAR.LE gsb0, 0x0 ;  /* 0x00008000000079c5 */ /* 0x000fe40000010000 */
[----:B0-----:R-:W-:Y:S05]  /*4950*/  @!P0 BRA `(.L_x_18) ;  /* 0x0000002000f88947 */ /* 0x001fea0003800000 */
[----:B------:R-:W3:Y:S04]  /*4960*/  LDL R3, [R1] ;  /* 0x0000000001037983 */ /* 0x000ee80000100800 */
[----:B------:R-:W4:Y:S04]  /*4970*/  LDL R4, [R1+0x4] ;  /* 0x0000040001047983 */ /* 0x000f280000100800 */
[----:B------:R-:W5:Y:S04]  /*4980*/  LDL R5, [R1+0x8] ;  /* 0x0000080001057983 */ /* 0x000f680000100800 */
[----:B------:R-:W2:Y:S04]  /*4990*/  LDL R6, [R1+0xc] ;  /* 0x00000c0001067983 */ /* 0x000ea80000100800 */
        /* <DEDUP_REMOVED lines=101> */
[----:B------:R0:W-:Y:S04]  /*4ff0*/  STL [R1+0x4bc], R131 ;  /* 0x0004bc8301007387 */ /* 0x0001e80000100800 */
[----:B0-----:R-:W2:Y:S04]  /*5000*/  LDL R131, [R1+0x1a4] ;  /* 0x0001a40001837983 */ /* 0x001ea80000100800 */
        /* <DEDUP_REMOVED lines=39> */
[----:B0-----:R-:W2:Y:S01]  /*5280*/  LDL R151, [R1+0x1f4] ;  /* 0x0001f40001977983 */ /* 0x001ea20000100800 */
[----:B------:R-:W-:-:S01]  /*5290*/  FADD R2, RZ, R2 ;  /* 0x00000002ff027221 */ /* 0x000fc20000000000 */
[----:B------:R-:W-:Y:S01]  /*52a0*/  FADD R0, RZ, R0 ;  /* 0x00000000ff007221 */ /* 0x000fe20000000000 */
[----:B---3--:R-:W-:-:S01]  /*52b0*/  FADD R3, RZ, R3 ;  /* 0x00000003ff037221 */ /* 0x008fc20000000000 */
[----:B----4-:R-:W-:Y:S01]  /*52c0*/  FADD R4, RZ, R4 ;  /* 0x00000004ff047221 */ /* 0x010fe20000000000 */
[----:B-----5:R-:W-:-:S01]  /*52d0*/  FADD R5, RZ, R5 ;  /* 0x00000005ff057221 */ /* 0x020fc20000000000 */
[----:B--2---:R-:W-:Y:S01]  /*52e0*/  FADD R6, RZ, R6 ;  /* 0x00000006ff067221 */ /* 0x004fe20000000000 */
[----:B------:R-:W-:-:S01]  /*52f0*/  FADD R7, RZ, R7 ;  /* 0x00000007ff077221 */ /* 0x000fc20000000000 */
[----:B------:R-:W-:Y:S01]  /*5300*/  FADD R8, RZ, R8 ;  /* 0x00000008ff087221 */ /* 0x000fe20000000000 */
        /* <DEDUP_REMOVED lines=13> */
[----:B------:R-:W2:Y:S01]  /*53e0*/  LDL.LU R131, [R1+0x4bc] ;  /* 0x0004bc0001837983 */ /* 0x000ea20000300800 */
        /* <DEDUP_REMOVED lines=13> */
[----:B------:R-:W3:Y:S01]  /*54c0*/  LDL.LU R132, [R1+0x4b8] ;  /* 0x0004b80001847983 */ /* 0x000ee20000300800 */
        /* <DEDUP_REMOVED lines=16> */
[----:B------:R0:W-:Y:S01]  /*55d0*/  STL [R1+0x200], R133 ;  /* 0x0002008501007387 */ /* 0x0001e20000100800 */
        /* <DEDUP_REMOVED lines=9> */
[----:B0-----:R-:W4:Y:S01]  /*5670*/  LDL.LU R133, [R1+0x4b4] ;  /* 0x0004b40001857983 */ /* 0x001f220000300800 */
[----:B------:R-:W-:-:S01]  /*5680*/  FADD R184, RZ, R184 ;  /* 0x000000b8ffb87221 */ /* 0x000fc20000000000 */
[----:B------:R-:W-:Y:S01]  /*5690*/  FADD R185, RZ, R185 ;  /* 0x000000b9ffb97221 */ /* 0x000fe20000000000 */
[----:B------:R-:W-:-:S01]  /*56a0*/  FADD R186, RZ, R186 ;  /* 0x000000baffba7221 */ /* 0x000fc20000000000 */
        /* <DEDUP_REMOVED lines=10> */
[----:B0-----:R-:W5:Y:S01]  /*5750*/  LDL.LU R134, [R1+0x4b0] ;  /* 0x0004b00001867983 */ /* 0x001f620000300800 */
        /* <DEDUP_REMOVED lines=52> */
[----:B0-----:R-:W5:Y:S04]  /*5aa0*/  LDL.LU R138, [R1+0x4a0] ;  /* 0x0004a000018a7983 */ /* 0x001f680000300800 */
[----:B------:R0:W-:Y:S01]  /*5ab0*/  STL [R1+0x218], R139 ;  /* 0x0002188b01007387 */ /* 0x0001e20000100800 */
[----:B------:R-:W-:-:S03]  /*5ac0*/  FADD R140, RZ, R140 ;  /* 0x0000008cff8c7221 */ /* 0x000fc60000000000 */
        /* <DEDUP_REMOVED lines=34> */
[----:B------:R0:W-:Y:S04]  /*5cf0*/  STL [R1+0x248], R151 ;  /* 0x0002489701007387 */ /* 0x0001e80000100800 */
[----:B0-----:R-:W5:Y:S04]  /*5d00*/  LDL.LU R151, [R1+0x46c] ;  /* 0x00046c0001977983 */ /* 0x001f680000300800 */
[----:B------:R0:W-:Y:S04]  /*5d10*/  STL [R1+0x24c], R2 ;  /* 0x00024c0201007387 */ /* 0x0001e80000100800 */
[----:B------:R1:W-:Y:S01]  /*5d20*/  STL [R1+0x250], R0 ;  /* 0x0002500001007387 */ /* 0x0003e20000100800 */
[----:B0-----:R-:W-:-:S01]  /*5d30*/  FADD R2, RZ, R24 ;  /* 0x00000018ff027221 */ /* 0x001fc20000000000 */
[----:B-1----:R-:W-:-:S04]  /*5d40*/  FADD R0, RZ, R25 ;  /* 0x00000019ff007221 */ /* 0x002fc80000000000 */
        /* <DEDUP_REMOVED lines=211> */
[----:B--2---:R-:W-:-:S04]  /*6a80*/  FADD R0, RZ, R131 ;  /* 0x00000083ff007221 */ /* 0x004fc80000000000 */
[----:B------:R3:W-:Y:S04]  /*6a90*/  STL [R1+0x3fc], R2 ;  /* 0x0003fc0201007387 */ /* 0x0007e80000100800 */
[----:B------:R4:W-:Y:S01]  /*6aa0*/  STL [R1+0x400], R0 ;  /* 0x0004000001007387 */ /* 0x0009e20000100800 */
[----:B---3--:R-:W-:-:S01]  /*6ab0*/  FADD R2, RZ, R132 ;  /* 0x00000084ff027221 */ /* 0x008fc20000000000 */
[----:B----4-:R-:W-:-:S04]  /*6ac0*/  FADD R0, RZ, R133 ;  /* 0x00000085ff007221 */ /* 0x010fc80000000000 */
[----:B------:R5:W-:Y:S04]  /*6ad0*/  STL [R1+0x404], R2 ;  /* 0x0004040201007387 */ /* 0x000be80000100800 */
[----:B------:R0:W-:Y:S01]  /*6ae0*/  STL [R1+0x408], R0 ;  /* 0x0004080001007387 */ /* 0x0001e20000100800 */
[----:B-----5:R-:W-:-:S01]  /*6af0*/  FADD R2, RZ, R134 ;  /* 0x00000086ff027221 */ /* 0x020fc20000000000 */
[----:B0-----:R-:W-:-:S04]  /*6b00*/  FADD R0, RZ, R135 ;  /* 0x00000087ff007221 */ /* 0x001fc80000000000 */
        /* <DEDUP_REMOVED lines=34> */
[----:B------:R-:W-:-:S05]  /*6d30*/  UMOV UR6, URZ ;  /* 0x0000003f00067c82 */ /* 0x000fca0008000000 */
.L_x_18:
[----:B------:R-:W-:-:S04]  /*6d40*/  UIADD3 UR14, UR5, 0x1, URZ ;  /* 0x00000001050e7890 */ /* 0x000fc8000fffe03f */
[----:B------:R-:W-:-:S04]  /*6d50*/  UISETP.NE.AND UP0, UPT, UR14, 0x7, UPT ;  /* 0x000000070e00788c */ /* 0x000fc8000bf05270 */
[----:B------:R-:W-:Y:S02]  /*6d60*/  USEL UR8, URZ, 0x1, UP0 ;  /* 0x000000013f087887 */ /* 0x000fe40008000000 */
[----:B------:R-:W-:Y:S02]  /*6d70*/  USEL UR14, UR14, URZ, UP0 ;  /* 0x0000003f0e0e7287 */ /* 0x000fe40008000000 */
[----:B------:R-:W-:-:S06]  /*6d80*/  ULOP3.LUT UR8, UR4, UR8, URZ, 0x3c, !UPT ;  /* 0x0000000804087292 */ /* 0x000fcc000f8e3c3f */
[----:B0-----:R-:W-:Y:S01]  /*6d90*/  IMAD.U32 R0, RZ, RZ, UR8 ;  /* 0x00000008ff007e24 */ /* 0x001fe2000f8e00ff */
[----:B------:R-:W-:-:S06]  /*6da0*/  UMOV UR8, 0x1 ;  /* 0x0000000100087882 */ /* 0x000fcc0000000000 */
.L_x_13:
[----:B------:R-:W-:-:S04]  /*6db0*/  UISETP.LT.AND UP0, UPT, UR9, 0x1, UPT ;  /* 0x000000010900788c */ /* 0x000fc8000bf01270 */
[----:B------:R-:W-:-:S04]  /*6dc0*/  USEL UR16, UR9, 0x1, UP0 ;  /* 0x0000000109107887 */ /* 0x000fc80008000000 */
[----:B------:R-:W-:-:S04]  /*6dd0*/  UIADD3 UR16, UR9, -UR16, URZ ;  /* 0x8000001009107290 */ /* 0x000fc8000fffe03f */
[----:B------:R-:W-:-:S06]  /*6de0*/  UISETP.GE.AND UP0, UPT, UR16, 0x1, UPT ;  /* 0x000000011000788c */ /* 0x000fcc000bf06270 */
[----:B------:R-:W-:-:S13]  /*6df0*/  PLOP3.LUT P0, PT, PT, PT, UP0, 0x80, 0x0 ;  /* 0x000000000000781c */ /* 0x000fda0003f0f008 */
[----:B------:R-:W-:Y:S05]  /*6e00*/  @!P0 BRA `(.L_x_19) ;  /* 0x0000006000508947 */ /* 0x000fea0003800000 */
[----:B------:R-:W-:Y:S01]  /*6e10*/  UMOV UR24, UR16 ;  /* 0x0000001000187c82 */ /* 0x000fe20008000000 */
[----:B------:R-:W-:Y:S01]  /*6e20*/  UMOV UR25, UR5 ;  /* 0x0000000500197c82 */ /* 0x000fe20008000000 */
[----:B------:R-:W-:-:S05]  /*6e30*/  ULDC UR26, c[0x0][0x50c] ;  /* 0x00014300001a7ab9 */ /* 0x000fca0000000800 */
.L_x_27:
[----:B------:R-:W-:-:S06]  /*6e40*/  UISETP.NE.AND UP0, UPT, UR23, 0x3, UPT ;  /* 0x000000031700788c */ /* 0x000fcc000bf05270 */
[----:B------:R-:W-:-:S13]  /*6e50*/  PLOP3.LUT P1, PT, PT, PT, UP0, 0x80, 0x0 ;  /* 0x000000000000781c */ /* 0x000fda0003f2f008 */
[----:B0-----:R-:W-:Y:S05]  /*6e60*/  @!P1 BRA `(.L_x_20) ;  /* 0x0000000000049947 */ /* 0x001fea0003800000 */
[----:B------:R-:W-:Y:S01]  /*6e70*/  BPT.TRAP 0x1 ;  /* 0x000000040000795c */ /* 0x000fe20000300000 */
.L_x_20:
[----:B------:R-:W0:Y:S01]  /*6e80*/  S2UR UR16, SR_CgaCtaId ;  /* 0x00000000001079c3 */ /* 0x000e220000008800 */
[----:B------:R-:W-:Y:S01]  /*6e90*/  UMOV UR11, 0x400 ;  /* 0x00000400000b7882 */ /* 0x000fe20000000000 */
[----:B------:R-:W-:Y:S01]  /*6ea0*/  SHF.L.U32 R2, R0, 0x1f, RZ ;  /* 0x0000001f00027819 */ /* 0x000fe200000006ff */
[----:B0-----:R-:W-:-:S04]  /*6eb0*/  ULEA UR11, UR16, UR11, 0x18 ;  /* 0x0000000b100b7291 */ /* 0x001fc8000f8ec03f */
[----:B------:R-:W-:-:S09]  /*6ec0*/  ULEA UR16, UR14, UR11, 0x3 ;  /* 0x0000000b0e107291 */ /* 0x000fd2000f8e183f */
[----:B------:R0:W1:Y:S01]  /*6ed0*/  SYNCS.PHASECHK.TRANS64.TRYWAIT P0, [UR16], R2 ;  /* 0x00000002ff0075a7 */ /* 0x0000620008000150 */
[----:B------:R-:W-:Y:S05]  /*6ee0*/  @!P1 BRA `(.L_x_21) ;  /* 0x0000000000049947 */ /* 0x000fea0003800000 */
[----:B------:R-:W-:Y:S01]  /*6ef0*/  BPT.TRAP 0x1 ;  /* 0x000000040000795c */ /* 0x000fe20000300000 */
.L_x_21:
[----:B-1----:R-:W-:Y:S05]  /*6f00*/  @P0 BRA `(.L_x_22) ;  /* 0x0000000000080947 */ /* 0x002fea0003800000 */
[----:B------:R-:W1:Y:S02]  /*6f10*/  SYNCS.PHASECHK.TRANS64.TRYWAIT P0, [UR16], R2 ;  /* 0x00000002ff0075a7 */ /* 0x000e640008000150 */
[----:B-1----:R-:W-:Y:S05]  /*6f20*/  @!P0 BRA `(.L_x_23) ;  /* 0x000001e4000c8947 */ /* 0x002fea0003800000 */
.L_x_22:
        /* <DEDUP_REMOVED lines=64> */
[----:B-1----:R-:W3:Y:S04]  /*7330*/  LDL.LU.64 R108, [R1] ;  /* 0x00000000016c7983 */ /* 0x002ee80000300a00 */
        /* <DEDUP_REMOVED lines=64> */
[----:B------:R-:W-:Y:S02]  /*7740*/  UISETP.NE.AND UP0, UPT, UR7, URZ, UPT ;  /* 0x0000003f0700728c */ /* 0x000fe4000bf05270 */
[----:B------:R-:W-:Y:S02]  /*7750*/  USHF.R.U32.HI UR16, URZ, 0x4, UR16 ;  /* 0x000000043f107899 */ /* 0x000fe40008011610 */
[----:B------:R-:W-:Y:S02]  /*7760*/  USEL UR8, UR8, URZ, !UP0 ;  /* 0x0000003f08087287 */ /* 0x000fe4000c000000 */
[----:B------:R-:W-:Y:S02]  /*7770*/  ULOP3.LUT UR16, UR16, 0x3fff, URZ, 0xc0, !UPT ;  /* 0x00003fff10107892 */ /* 0x000fe4000f8ec03f */
[----:B------:R-:W-:Y:S02]  /*7780*/  UISETP.NE.U32.AND UP0, UPT, UR8, URZ, UPT ;  /* 0x0000003f0800728c */ /* 0x000fe4000bf05070 */
[----:B------:R-:W-:-:S02]  /*7790*/  ULOP3.LUT UR7, UR12, 0x10000, URZ, 0xfc, !UPT ;  /* 0x000100000c077892 */ /* 0x000fc4000f8efc3f */
[----:B------:R-:W-:Y:S02]  /*77a0*/  ULOP3.LUT UR8, UR16, 0x10000, URZ, 0xfc, !UPT ;  /* 0x0001000010087892 */ /* 0x000fe4000f8efc3f */
[----:B------:R-:W-:Y:S02]  /*77b0*/  ULEA UR7, UR14, UR7, 0xa ;  /* 0x000000070e077291 */ /* 0x000fe4000f8e503f */
[----:B------:R-:W-:Y:S01]  /*77c0*/  ULEA UR8, UR14, UR8, 0xa ;  /* 0x000000080e087291 */ /* 0x000fe2000f8e503f */
[----:B------:R-:W-:Y:S01]  /*77d0*/  UMOV UR17, 0x80000020 ;  /* 0x8000002000117882 */ /* 0x000fe20000000000 */
[----:B------:R-:W-:-:S03]  /*77e0*/  UMOV UR19, 0x80000020 ;  /* 0x8000002000137882 */ /* 0x000fc60000000000 */
[----:B------:R-:W-:Y:S02]  /*77f0*/  UMOV UR16, UR7 ;  /* 0x0000000700107c82 */ /* 0x000fe40008000000 */
[----:B------:R-:W-:Y:S01]  /*7800*/  UMOV UR18, UR8 ;  /* 0x0000000800127c82 */ /* 0x000fe20008000000 */
[----:B---3--:R-:W-:-:S06]  /*7810*/  WARPGROUP.ARRIVE ;  /* 0x00000000000079c5 */ /* 0x008fcc0000000000 */
[----:B------:R-:W-:Y:S03]  /*7820*/  QGMMA.64x256x32.F32.E4M3.E4M3 R108, gdesc[UR16], R108, UP0, gsb0 ;  /* 0x03e00000106c79f3 */ /* 0x000fe6000b80086c */
        /* <DEDUP_REMOVED lines=65> */
[----:B-1----:R-:W3:Y:S04]  /*7c40*/  LDL.LU.64 R234, [R1+0x868] ;  /* 0x0008680001ea7983 */ /* 0x002ee80000300a00 */
[----:B------:R-:W4:Y:S04]  /*7c50*/  LDL.LU.64 R232, [R1+0x860] ;  /* 0x0008600001e87983 */ /* 0x000f280000300a00 */
[----:B------:R-:W2:Y:S04]  /*7c60*/  LDL.LU.64 R230, [R1+0x858] ;  /* 0x0008580001e67983 */ /* 0x000ea80000300a00 */
        /* <DEDUP_REMOVED lines=60> */
[----:B------:R-:W2:Y:S01]  /*8030*/  LDL.LU.64 R108, [R1+0x670] ;  /* 0x00067000016c7983 */ /* 0x000ea20000300a00 */
[----:B------:R-:W-:Y:S01]  /*8040*/  UIADD3 UR16, UR7, 0x200, URZ ;  /* 0x0000020007107890 */ /* 0x000fe2000fffe03f */
[----:B------:R-:W-:-:S02]  /*8050*/  UMOV UR17, 0x80000020 ;  /* 0x8000002000117882 */ /* 0x000fc40000000000 */
[----:B---3--:R-:W-:Y:S04]  /*8060*/  STL.64 [R1+0x668], R234 ;  /* 0x000668ea01007387 */ /* 0x008fe80000100a00 */
[----:B----4-:R-:W-:Y:S04]  /*8070*/  STL.64 [R1+0x660], R232 ;  /* 0x000660e801007387 */ /* 0x010fe80000100a00 */
[----:B--2---:R-:W-:Y:S04]  /*8080*/  STL.64 [R1+0x658], R230 ;  /* 0x000658e601007387 */ /* 0x004fe80000100a00 */
        /* <DEDUP_REMOVED lines=38> */
[----:B------:R-:W-:Y:S01]  /*82f0*/  STL.64 [R1+0x520], R152 ;  /* 0x0005209801007387 */ /* 0x000fe20000100a00 */
[----:B------:R-:W-:-:S06]  /*8300*/  WARPGROUP.ARRIVE ;  /* 0x00000000000079c5 */ /* 0x000fcc0000000000 */
[----:B------:R-:W-:Y:S03]  /*8310*/  QGMMA.64x256x32.F32.E4M3.E4M3 R24, gdesc[UR16], R24, UP0, gsb0 ;  /* 0x03e00000101879f3 */ /* 0x000fe6000b800818 */
        /* <DEDUP_REMOVED lines=23> */
[----:B-1----:R-:W2:Y:S04]  /*8490*/  LDL.LU.64 R108, [R1] ;  /* 0x00000000016c7983 */ /* 0x002ea80000300a00 */
        /* <DEDUP_REMOVED lines=63> */
[----:B------:R-:W-:-:S02]  /*8890*/  UIADD3 UR16, UR7, 0x2, URZ ;  /* 0x0000000207107890 */ /* 0x000fc4000fffe03f */
[----:B------:R-:W-:Y:S01]  /*88a0*/  UIADD3 UR18, UR8, 0x2, URZ ;  /* 0x0000000208127890 */ /* 0x000fe2000fffe03f */
[----:B------:R-:W-:Y:S01]  /*88b0*/  UMOV UR17, 0x80000020 ;  /* 0x8000002000117882 */ /* 0x000fe20000000000 */
[----:B------:R-:W-:Y:S01]  /*88c0*/  UMOV UR19, 0x80000020 ;  /* 0x8000002000137882 */ /* 0x000fe20000000000 */
[----:B--2---:R-:W-:-:S06]  /*88d0*/  WARPGROUP.ARRIVE ;  /* 0x00000000000079c5 */ /* 0x004fcc0000000000 */
[----:B------:R-:W-:Y:S03]  /*88e0*/  QGMMA.64x256x32.F32.E4M3.E4M3 R108, gdesc[UR16], R108, gsb0 ;  /* 0x03e00000106c79f3 */ /* 0x000fe6000800086c */
[----:B------:R-:W-:Y:S02]  /*88f0*/  WARPGROUP.DEPBAR.LE gsb0, 0x0 ;  /* 0x00008000000079c5 */ /* 0x000fe40000010000 */
[----:B------:R-:W-:Y:S01]  /*8900*/  STL.64 [R1], R108 ;  /* 0x0000006c01007387 */ /* 0x000fe20000100a00 */
[----:B0-----:R-:W-:-:S03]  /*8910*/  IMAD.MOV.U32 R2, RZ, RZ, R108 ;  /* 0x000000ffff027224 */ /* 0x001fc600078e006c */
        /* <DEDUP_REMOVED lines=63> */
[----:B0-----:R0:W5:Y:S04]  /*8d10*/  LDL.LU.64 R234, [R1+0x668] ;  /* 0x0006680001ea7983 */ /* 0x0011680000300a00 */
[----:B------:R0:W5:Y:S04]  /*8d20*/  LDL.LU.64 R232, [R1+0x660] ;  /* 0x0006600001e87983 */ /* 0x0001680000300a00 */
        /* <DEDUP_REMOVED lines=63> */
[----:B------:R-:W-:Y:S01]  /*9120*/  UMOV UR17, 0x80000020 ;  /* 0x8000002000117882 */ /* 0x000fe20000000000 */
[----:B------:R-:W-:-:S04]  /*9130*/  UIADD3 UR6, UR6, 0x2, URZ ;  /* 0x0000000206067890 */ /* 0x000fc8000fffe03f */
[----:B------:R-:W-:-:S04]  /*9140*/  UISETP.NE.AND UP0, UPT, UR6, UR26, UPT ;  /* 0x0000001a0600728c */ /* 0x000fc8000bf05270 */
[----:B------:R-:W-:-:S06]  /*9150*/  USEL UR7, URZ, 0x1, UP0 ;  /* 0x000000013f077887 */ /* 0x000fcc0008000000 */
[----:B------:R-:W-:Y:S01]  /*9160*/  ISETP.NE.AND P0, PT, RZ, UR7, PT ;  /* 0x00000007ff007c0c */ /* 0x000fe2000bf05270 */
[----:B--2---:R-:W-:-:S06]  /*9170*/  WARPGROUP.ARRIVE ;  /* 0x00000000000079c5 */ /* 0x004fcc0000000000 */
[----:B------:R-:W-:Y:S03]  /*9180*/  QGMMA.64x256x32.F32.E4M3.E4M3 R24, gdesc[UR16], R24, gsb0 ;  /* 0x03e00000101879f3 */ /* 0x000fe60008000818 */
[----:B------:R-:W-:-:S03]  /*9190*/  WARPGROUP.DEPBAR.LE gsb0, 0x0 ;  /* 0x00008000000079c5 */ /* 0x000fc60000010000 */
[----:B0-----:R-:W-:Y:S05]  /*91a0*/  @!P0 BRA `(.L_x_24) ;  /* 0x0000003c000c8947 */ /* 0x001fea0003800000 */
[----:B-----5:R0:W-:Y:S04]  /*91b0*/  STL [R1+0x698], R225 ;  /* 0x000698e101007387 */ /* 0x0201e80000100800 */
[----:B------:R1:W-:Y:S01]  /*91c0*/  STL [R1+0x694], R226 ;  /* 0x000694e201007387 */ /* 0x0003e20000100800 */
[----:B0-----:R-:W-:-:S03]  /*91d0*/  IMAD.MOV.U32 R225, RZ, RZ, R2 ;  /* 0x000000ffffe17224 */ /* 0x001fc600078e0002 */
[----:B-1----:R-:W2:Y:S04]  /*91e0*/  LDL R226, [R1+0x4] ;  /* 0x0000040001e27983 */ /* 0x002ea80000100800 */
[----:B------:R0:W-:Y:S04]  /*91f0*/  STL [R1+0x690], R227 ;  /* 0x000690e301007387 */ /* 0x0001e80000100800 */
[----:B0-----:R-:W3:Y:S04]  /*9200*/  LDL R227, [R1+0x8] ;  /* 0x0000080001e37983 */ /* 0x001ee80000100800 */
[----:B------:R0:W-:Y:S04]  /*9210*/  STL [R1+0x68c], R228 ;  /* 0x00068ce401007387 */ /* 0x0001e80000100800 */
[----:B0-----:R-:W4:Y:S04]  /*9220*/  LDL R228, [R1+0xc] ;  /* 0x00000c0001e47983 */ /* 0x001f280000100800 */
        /* <DEDUP_REMOVED lines=209> */
[----:B0-----:R-:W4:Y:S04]  /*9f40*/  LDL.LU R121, [R1+0x200] ;  /* 0x0002000001797983 */ /* 0x001f280000300800 */
        /* <DEDUP_REMOVED lines=14> */
[----:B------:R-:W4:Y:S04]  /*a030*/  LDL.LU R2, [R1+0x230] ;  /* 0x0002300001027983 */ /* 0x000f280000300800 */
        /* <DEDUP_REMOVED lines=38> */
[----:B------:R0:W-:Y:S01]  /*a2a0*/  STL [R1+0x47c], R148 ;  /* 0x00047c9401007387 */ /* 0x0001e20000100800 */
[----:B------:R-:W-:-:S03]  /*a2b0*/  FADD R3, R225, R3 ;  /* 0x00000003e1037221 */ /* 0x000fc60000000000 */
[----:B0-----:R-:W4:Y:S04]  /*a2c0*/  LDL.LU R148, [R1+0x214] ;  /* 0x0002140001947983 */ /* 0x001f280000300800 */
[----:B------:R0:W-:Y:S01]  /*a2d0*/  STL [R1+0x478], R149 ;  /* 0x0004789501007387 */ /* 0x0001e20000100800 */
[----:B--2---:R-:W-:-:S01]  /*a2e0*/  FADD R4, R226, R4 ;  /* 0x00000004e2047221 */ /* 0x004fc20000000000 */
[----:B---3--:R-:W-:Y:S02]  /*a2f0*/  FADD R5, R227, R5 ;  /* 0x00000005e3057221 */ /* 0x008fe40000000000 */
[----:B0-----:R-:W2:Y:S04]  /*a300*/  LDL R149, [R1+0x1f4] ;  /* 0x0001f40001957983 */ /* 0x001ea80000100800 */
[----:B------:R0:W-:Y:S01]  /*a310*/  STL [R1+0x474], R150 ;  /* 0x0004749601007387 */ /* 0x0001e20000100800 */
[----:B----4-:R-:W-:-:S01]  /*a320*/  FADD R6, R228, R6 ;  /* 0x00000006e4067221 */ /* 0x010fc20000000000 */
[----:B------:R-:W-:-:S02]  /*a330*/  FADD R7, R229, R7 ;  /* 0x00000007e5077221 */ /* 0x000fc40000000000 */
[----:B0-----:R-:W3:Y:S04]  /*a340*/  LDL R150, [R1+0x1c0] ;  /* 0x0001c00001967983 */ /* 0x001ee80000100800 */
[----:B------:R0:W-:Y:S01]  /*a350*/  STL [R1+0x470], R151 ;  /* 0x0004709701007387 */ /* 0x0001e20000100800 */
[----:B------:R-:W-:-:S01]  /*a360*/  FADD R8, R230, R8 ;  /* 0x00000008e6087221 */ /* 0x000fc20000000000 */
[----:B------:R-:W-:Y:S02]  /*a370*/  FADD R9, R231, R9 ;  /* 0x00000009e7097221 */ /* 0x000fe40000000000 */
[----:B0-----:R-:W4:Y:S04]  /*a380*/  LDL R151, [R1+0x1f0] ;  /* 0x0001f00001977983 */ /* 0x001f280000100800 */
[----:B------:R0:W-:Y:S01]  /*a390*/  STL [R1+0x46c], R0 ;  /* 0x00046c0001007387 */ /* 0x0001e20000100800 */
[----:B------:R-:W-:-:S01]  /*a3a0*/  FADD R10, R232, R10 ;  /* 0x0000000ae80a7221 */ /* 0x000fc20000000000 */
[----:B------:R-:W-:-:S02]  /*a3b0*/  FADD R11, R233, R11 ;  /* 0x0000000be90b7221 */ /* 0x000fc40000000000 */
[----:B0-----:R-:W2:Y:S04]  /*a3c0*/  LDL.LU R0, [R1+0x210] ;  /* 0x0002100001007983 */ /* 0x001ea80000300800 */
[----:B------:R-:W3:Y:S04]  /*a3d0*/  LDL.LU R225, [R1+0x698] ;  /* 0x0006980001e17983 */ /* 0x000ee80000300800 */
[----:B------:R-:W4:Y:S04]  /*a3e0*/  LDL.LU R226, [R1+0x694] ;  /* 0x0006940001e27983 */ /* 0x000f280000300800 */
[----:B------:R-:W2:Y:S04]  /*a3f0*/  LDL.LU R227, [R1+0x690] ;  /* 0x0006900001e37983 */ /* 0x000ea80000300800 */
[----:B------:R-:W2:Y:S04]  /*a400*/  LDL.LU R228, [R1+0x68c] ;  /* 0x00068c0001e47983 */ /* 0x000ea80000300800 */
[----:B------:R-:W2:Y:S01]  /*a410*/  LDL.LU R229, [R1+0x688] ;  /* 0x0006880001e57983 */ /* 0x000ea20000300800 */
[----:B------:R-:W-:-:S03]  /*a420*/  FADD R12, R234, R12 ;  /* 0x0000000cea0c7221 */ /* 0x000fc60000000000 */
[----:B------:R-:W2:Y:S01]  /*a430*/  LDL.LU R230, [R1+0x684] ;  /* 0x0006840001e67983 */ /* 0x000ea20000300800 */
[----:B------:R-:W-:-:S03]  /*a440*/  FADD R13, R235, R13 ;  /* 0x0000000deb0d7221 */ /* 0x000fc60000000000 */
[----:B------:R-:W2:Y:S04]  /*a450*/  LDL.LU R231, [R1+0x680] ;  /* 0x0006800001e77983 */ /* 0x000ea80000300800 */
[----:B------:R-:W2:Y:S04]  /*a460*/  LDL.LU R232, [R1+0x67c] ;  /* 0x00067c0001e87983 */ /* 0x000ea80000300800 */
[----:B------:R-:W2:Y:S04]  /*a470*/  LDL.LU R233, [R1+0x678] ;  /* 0x0006780001e97983 */ /* 0x000ea80000300800 */
[----:B------:R-:W2:Y:S04]  /*a480*/  LDL.LU R234, [R1+0x674] ;  /* 0x0006740001ea7983 */ /* 0x000ea80000300800 */
[----:B------:R-:W2:Y:S01]  /*a490*/  LDL.LU R235, [R1+0x670] ;  /* 0x0006700001eb7983 */ /* 0x000ea20000300800 */
[----:B------:R-:W-:-:S01]  /*a4a0*/  FADD R14, R24, R14 ;  /* 0x0000000e180e7221 */ /* 0x000fc20000000000 */
[----:B------:R-:W-:Y:S01]  /*a4b0*/  FADD R15, R25, R15 ;  /* 0x0000000f190f7221 */ /* 0x000fe20000000000 */
[----:B------:R-:W-:-:S01]  /*a4c0*/  FADD R16, R26, R16 ;  /* 0x000000101a107221 */ /* 0x000fc20000000000 */
[----:B------:R-:W2:Y:S01]  /*a4d0*/  LDL.LU R24, [R1+0x66c] ;  /* 0x00066c0001187983 */ /* 0x000ea20000300800 */
[----:B------:R-:W-:-:S01]  /*a4e0*/  FADD R17, R27, R17 ;  /* 0x000000111b117221 */ /* 0x000fc20000000000 */
[----:B------:R-:W-:-:S02]  /*a4f0*/  FADD R18, R28, R18 ;  /* 0x000000121c127221 */ /* 0x000fc40000000000 */
[----:B------:R-:W2:Y:S01]  /*a500*/  LDL.LU R25, [R1+0x668] ;  /* 0x0006680001197983 */ /* 0x000ea20000300800 */
[----:B------:R-:W-:-:S03]  /*a510*/  FADD R19, R29, R19 ;  /* 0x000000131d137221 */ /* 0x000fc60000000000 */
        /* <DEDUP_REMOVED lines=155> */
[----:B---3--:R-:W-:-:S03]  /*aed0*/  FADD R225, R107, R225 ;  /* 0x000000e16be17221 */ /* 0x008fc60000000000 */
[----:B------:R-:W3:Y:S01]  /*aee0*/  LDL.LU R104, [R1+0x52c] ;  /* 0x00052c0001687983 */ /* 0x000ee20000300800 */
[----:B----4-:R-:W-:-:S03]  /*aef0*/  FADD R226, R108, R226 ;  /* 0x000000e26ce27221 */ /* 0x010fc60000000000 */
[----:B------:R-:W4:Y:S01]  /*af00*/  LDL.LU R105, [R1+0x528] ;  /* 0x0005280001697983 */ /* 0x000f220000300800 */
[----:B--2---:R-:W-:-:S03]  /*af10*/  FADD R227, R109, R227 ;  /* 0x000000e36de37221 */ /* 0x004fc60000000000 */
        /* <DEDUP_REMOVED lines=15> */
[----:B------:R-:W-:-:S01]  /*b010*/  FADD R235, R117, R235 ;  /* 0x000000eb75eb7221 */ /* 0x000fc20000000000 */
[----:B------:R-:W-:Y:S02]  /*b020*/  FADD R121, R120, R121 ;  /* 0x0000007978797221 */ /* 0x000fe40000000000 */
[----:B------:R-:W2:Y:S01]  /*b030*/  LDL.LU R114, [R1+0x504] ;  /* 0x0005040001727983 */ /* 0x000ea20000300800 */
[----:B------:R-:W-:-:S03]  /*b040*/  FADD R236, R118, R236 ;  /* 0x000000ec76ec7221 */ /* 0x000fc60000000000 */
[----:B------:R-:W2:Y:S01]  /*b050*/  LDL.LU R115, [R1+0x500] ;  /* 0x0005000001737983 */ /* 0x000ea20000300800 */
[----:B------:R-:W-:-:S03]  /*b060*/  FADD R237, R119, R237 ;  /* 0x000000ed77ed7221 */ /* 0x000fc60000000000 */
[----:B------:R-:W2:Y:S01]  /*b070*/  LDL.LU R116, [R1+0x4fc] ;  /* 0x0004fc0001747983 */ /* 0x000ea20000300800 */
[----:B------:R-:W-:-:S03]  /*b080*/  FADD R123, R122, R123 ;  /* 0x0000007b7a7b7221 */ /* 0x000fc60000000000 */
[----:B------:R-:W2:Y:S04]  /*b090*/  LDL.LU R117, [R1+0x4f8] ;  /* 0x0004f80001757983 */ /* 0x000ea80000300800 */
[----:B------:R-:W2:Y:S01]  /*b0a0*/  LDL.LU R118, [R1+0x4f4] ;  /* 0x0004f40001767983 */ /* 0x000ea20000300800 */
[----:B------:R-:W-:-:S03]  /*b0b0*/  FADD R125, R124, R125 ;  /* 0x0000007d7c7d7221 */ /* 0x000fc60000000000 */
[----:B------:R-:W2:Y:S04]  /*b0c0*/  LDL.LU R119, [R1+0x4f0] ;  /* 0x0004f00001777983 */ /* 0x000ea80000300800 */
[----:B------:R-:W2:Y:S04]  /*b0d0*/  LDL.LU R120, [R1+0x4ec] ;  /* 0x0004ec0001787983 */ /* 0x000ea80000300800 */
[----:B------:R0:W-:Y:S01]  /*b0e0*/  STL [R1+0x200], R121 ;  /* 0x0002007901007387 */ /* 0x0001e20000100800 */
[----:B------:R-:W-:-:S01]  /*b0f0*/  FADD R127, R126, R127 ;  /* 0x0000007f7e7f7221 */ /* 0x000fc20000000000 */
[----:B------:R-:W-:Y:S01]  /*b100*/  FADD R0, R128, R0 ;  /* 0x0000000080007221 */ /* 0x000fe20000000000 */
[----:B------:R-:W-:-:S01]  /*b110*/  FADD R148, R150, R148 ;  /* 0x0000009496947221 */ /* 0x000fc20000000000 */
[----:B0-----:R-:W2:Y:S04]  /*b120*/  LDL.LU R121, [R1+0x4e8] ;  /* 0x0004e80001797983 */ /* 0x001ea80000300800 */
        /* <DEDUP_REMOVED lines=9> */
[----:B------:R-:W-:-:S02]  /*b1c0*/  FADD R136, R137, R136 ;  /* 0x0000008889887221 */ /* 0x000fc40000000000 */
[----:B0-----:R-:W2:Y:S04]  /*b1d0*/  LDL.LU R125, [R1+0x4d8] ;  /* 0x0004d800017d7983 */ /* 0x001ea80000300800 */
[----:B------:R-:W2:Y:S04]  /*b1e0*/  LDL.LU R126, [R1+0x4d4] ;  /* 0x0004d400017e7983 */ /* 0x000ea80000300800 */
[----:B------:R0:W-:Y:S01]  /*b1f0*/  STL [R1+0x20c], R127 ;  /* 0x00020c7f01007387 */ /* 0x0001e20000100800 */
[----:B------:R-:W-:-:S01]  /*b200*/  FADD R132, R134, R132 ;  /* 0x0000008486847221 */ /* 0x000fc20000000000 */
[----:B------:R-:W-:-:S02]  /*b210*/  FADD R2, R130, R2 ;  /* 0x0000000282027221 */ /* 0x000fc40000000000 */
[----:B0-----:R-:W2:Y:S04]  /*b220*/  LDL.LU R127, [R1+0x4d0] ;  /* 0x0004d000017f7983 */ /* 0x001ea80000300800 */
[----:B------:R-:W2:Y:S04]  /*b230*/  LDL.LU R128, [R1+0x4cc] ;  /* 0x0004cc0001807983 */ /* 0x000ea80000300800 */
[----:B------:R-:W-:Y:S04]  /*b240*/  STL [R1+0x210], R0 ;  /* 0x0002100001007387 */ /* 0x000fe80000100800 */
[----:B------:R-:W-:Y:S04]  /*b250*/  STL [R1+0x214], R148 ;  /* 0x0002149401007387 */ /* 0x000fe80000100800 */
[----:B------:R-:W-:Y:S04]  /*b260*/  STL [R1+0x218], R144 ;  /* 0x0002189001007387 */ /* 0x000fe80000100800 */
[----:B------:R-:W-:Y:S04]  /*b270*/  STL [R1+0x21c], R142 ;  /* 0x00021c8e01007387 */ /* 0x000fe80000100800 */
[----:B------:R-:W-:Y:S04]  /*b280*/  STL [R1+0x220], R140 ;  /* 0x0002208c01007387 */ /* 0x000fe80000100800 */
[----:B------:R-:W-:Y:S04]  /*b290*/  STL [R1+0x224], R138 ;  /* 0x0002248a01007387 */ /* 0x000fe80000100800 */
[----:B------:R-:W3:Y:S04]  /*b2a0*/  LDL.LU R130, [R1+0x234] ;  /* 0x0002340001827983 */ /* 0x000ee80000300800 */
[----:B------:R-:W-:Y:S04]  /*b2b0*/  STL [R1+0x228], R136 ;  /* 0x0002288801007387 */ /* 0x000fe80000100800 */
[----:B------:R0:W-:Y:S04]  /*b2c0*/  STL [R1+0x22c], R132 ;  /* 0x00022c8401007387 */ /* 0x0001e80000100800 */
[----:B0-----:R-:W4:Y:S04]  /*b2d0*/  LDL.LU R132, [R1+0x238] ;  /* 0x0002380001847983 */ /* 0x001f280000300800 */
[----:B------:R-:W2:Y:S04]  /*b2e0*/  LDL.LU R134, [R1+0x23c] ;  /* 0x00023c0001867983 */ /* 0x000ea80000300800 */
[----:B------:R0:W-:Y:S04]  /*b2f0*/  STL [R1+0x230], R2 ;  /* 0x0002300201007387 */ /* 0x0001e80000100800 */
[----:B------:R-:W2:Y:S04]  /*b300*/  LDL.LU R136, [R1+0x240] ;  /* 0x0002400001887983 */ /* 0x000ea80000300800 */
        /* <DEDUP_REMOVED lines=11> */
[----:B0-----:R-:W2:Y:S04]  /*b3c0*/  LDL.LU R2, [R1+0x270] ;  /* 0x0002700001027983 */ /* 0x001ea80000300800 */
[----:B------:R-:W2:Y:S01]  /*b3d0*/  LDL.LU R0, [R1+0x274] ;  /* 0x0002740001007983 */ /* 0x000ea20000300800 */
[----:B---3--:R-:W-:-:S03]  /*b3e0*/  FADD R130, R129, R130 ;  /* 0x0000008281827221 */ /* 0x008fc60000000000 */
[----:B------:R-:W3:Y:S04]  /*b3f0*/  LDL.LU R129, [R1+0x4c8] ;  /* 0x0004c80001817983 */ /* 0x000ee80000300800 */
[----:B------:R0:W-:Y:S04]  /*b400*/  STL [R1+0x234], R130 ;  /* 0x0002348201007387 */ /* 0x0001e80000100800 */
[----:B0-----:R-:W3:Y:S01]  /*b410*/  LDL.LU R130, [R1+0x4c4] ;  /* 0x0004c40001827983 */ /* 0x001ee20000300800 */
[----:B----4-:R-:W-:-:S03]  /*b420*/  FADD R132, R131, R132 ;  /* 0x0000008483847221 */ /* 0x010fc60000000000 */
[----:B------:R-:W4:Y:S01]  /*b430*/  LDL.LU R131, [R1+0x4c0] ;  /* 0x0004c00001837983 */ /* 0x000f220000300800 */
[----:B--2---:R-:W-:-:S03]  /*b440*/  FADD R134, R133, R134 ;  /* 0x0000008685867221 */ /* 0x004fc60000000000 */
[----:B------:R0:W-:Y:S01]  /*b450*/  STL [R1+0x238], R132 ;  /* 0x0002388401007387 */ /* 0x0001e20000100800 */
[----:B------:R-:W-:-:S03]  /*b460*/  FADD R136, R135, R136 ;  /* 0x0000008887887221 */ /* 0x000fc60000000000 */
[----:B0-----:R-:W2:Y:S01]  /*b470*/  LDL.LU R132, [R1+0x4bc] ;  /* 0x0004bc0001847983 */ /* 0x001ea20000300800 */
[----:B------:R-:W-:-:S03]  /*b480*/  FADD R150, R151, R150 ;  /* 0x0000009697967221 */ /* 0x000fc60000000000 */
[----:B------:R-:W2:Y:S01]  /*b490*/  LDL.LU R133, [R1+0x4b8] ;  /* 0x0004b80001857983 */ /* 0x000ea20000300800 */
[----:B------:R-:W-:-:S03]  /*b4a0*/  FADD R148, R149, R148 ;  /* 0x0000009495947221 */ /* 0x000fc60000000000 */
[----:B------:R0:W-:Y:S01]  /*b4b0*/  STL [R1+0x23c], R134 ;  /* 0x00023c8601007387 */ /* 0x0001e20000100800 */
[----:B------:R-:W-:-:S01]  /*b4c0*/  FADD R146, R147, R146 ;  /* 0x0000009293927221 */ /* 0x000fc20000000000 */
[----:B------:R-:W-:Y:S02]  /*b4d0*/  FADD R144, R145, R144 ;  /* 0x0000009091907221 */ /* 0x000fe40000000000 */
[----:B0-----:R-:W2:Y:S01]  /*b4e0*/  LDL.LU R134, [R1+0x4b4] ;  /* 0x0004b40001867983 */ /* 0x001ea20000300800 */
[----:B------:R-:W-:-:S03]  /*b4f0*/  FADD R143, R24, R143 ;  /* 0x0000008f188f7221 */ /* 0x000fc60000000000 */
[----:B------:R-:W2:Y:S01]  /*b500*/  LDL.LU R135, [R1+0x4b0] ;  /* 0x0004b00001877983 */ /* 0x000ea20000300800 */
[----:B------:R-:W-:-:S03]  /*b510*/  FADD R142, R25, R142 ;  /* 0x0000008e198e7221 */ /* 0x000fc60000000000 */
[----:B------:R0:W-:Y:S01]  /*b520*/  STL [R1+0x240], R136 ;  /* 0x0002408801007387 */ /* 0x0001e20000100800 */
[----:B------:R-:W-:-:S01]  /*b530*/  FADD R141, R26, R141 ;  /* 0x0000008d1a8d7221 */ /* 0x000fc20000000000 */
[----:B------:R-:W-:Y:S01]  /*b540*/  FADD R140, R27, R140 ;  /* 0x0000008c1b8c7221 */ /* 0x000fe20000000000 */
[----:B------:R-:W-:-:S01]  /*b550*/  FADD R139, R28, R139 ;  /* 0x0000008b1c8b7221 */ /* 0x000fc20000000000 */
[----:B0-----:R-:W2:Y:S01]  /*b560*/  LDL.LU R136, [R1+0x4ac] ;  /* 0x0004ac0001887983 */ /* 0x001ea20000300800 */
[----:B------:R-:W-:-:S03]  /*b570*/  FADD R138, R29, R138 ;  /* 0x0000008a1d8a7221 */ /* 0x000fc60000000000 */
[----:B------:R0:W-:Y:S01]  /*b580*/  STL [R1+0x244], R150 ;  /* 0x0002449601007387 */ /* 0x0001e20000100800 */
[----:B------:R-:W-:-:S03]  /*b590*/  FADD R137, R30, R137 ;  /* 0x000000891e897221 */ /* 0x000fc60000000000 */
[----:B------:R1:W-:Y:S01]  /*b5a0*/  STL [R1+0x248], R148 ;  /* 0x0002489401007387 */ /* 0x0003e20000100800 */
[----:B------:R-:W-:-:S03]  /*b5b0*/  FADD R2, R31, R2 ;  /* 0x000000021f027221 */ /* 0x000fc60000000000 */
[----:B------:R1:W-:Y:S01]  /*b5c0*/  STL [R1+0x24c], R146 ;  /* 0x00024c9201007387 */ /* 0x0003e20000100800 */
[----:B------:R-:W-:-:S03]  /*b5d0*/  FADD R0, R32, R0 ;  /* 0x0000000020007221 */ /* 0x000fc60000000000 */
[----:B------:R1:W-:Y:S04]  /*b5e0*/  STL [R1+0x250], R144 ;  /* 0x0002509001007387 */ /* 0x0003e80000100800 */
[----:B------:R1:W-:Y:S04]  /*b5f0*/  STL [R1+0x254], R143 ;  /* 0x0002548f01007387 */ /* 0x0003e80000100800 */
[----:B------:R1:W-:Y:S04]  /*b600*/  STL [R1+0x258], R142 ;  /* 0x0002588e01007387 */ /* 0x0003e80000100800 */
[----:B------:R1:W-:Y:S04]  /*b610*/  STL [R1+0x25c], R141 ;  /* 0x00025c8d01007387 */ /* 0x0003e80000100800 */
[----:B------:R1:W-:Y:S04]  /*b620*/  STL [R1+0x260], R140 ;  /* 0x0002608c01007387 */ /* 0x0003e80000100800 */
[----:B------:R1:W-:Y:S04]  /*b630*/  STL [R1+0x264], R139 ;  /* 0x0002648b01007387 */ /* 0x0003e80000100800 */
[----:B------:R1:W-:Y:S04]  /*b640*/  STL [R1+0x268], R138 ;  /* 0x0002688a01007387 */ /* 0x0003e80000100800 */
[----:B------:R-:W3:Y:S04]  /*b650*/  LDL.LU R151, [R1+0x278] ;  /* 0x0002780001977983 */ /* 0x000ee80000300800 */
[----:B------:R1:W-:Y:S04]  /*b660*/  STL [R1+0x26c], R137 ;  /* 0x00026c8901007387 */ /* 0x0003e80000100800 */
[----:B0-----:R-:W4:Y:S04]  /*b670*/  LDL.LU R150, [R1+0x27c] ;  /* 0x00027c0001967983 */ /* 0x001f280000300800 */
[----:B------:R0:W-:Y:S04]  /*b680*/  STL [R1+0x270], R2 ;  /* 0x0002700201007387 */ /* 0x0001e80000100800 */
[----:B------:R-:W2:Y:S04]  /*b690*/  LDL.LU R149, [R1+0x280] ;  /* 0x0002800001957983 */ /* 0x000ea80000300800 */
[----:B------:R0:W-:Y:S04]  /*b6a0*/  STL [R1+0x274], R0 ;  /* 0x0002740001007387 */ /* 0x0001e80000100800 */
[----:B-1----:R-:W2:Y:S04]  /*b6b0*/  LDL.LU R148, [R1+0x284] ;  /* 0x0002840001947983 */ /* 0x002ea80000300800 */
        /* <DEDUP_REMOVED lines=13> */
[----:B---3--:R-:W-:-:S05]  /*b790*/  FADD R151, R33, R151 ;  /* 0x0000009721977221 */ /* 0x008fca0000000000 */
[----:B------:R0:W-:Y:S01]  /*b7a0*/  STL [R1+0x278], R151 ;  /* 0x0002789701007387 */ /* 0x0001e20000100800 */
[----:B----4-:R-:W-:-:S05]  /*b7b0*/  FADD R150, R34, R150 ;  /* 0x0000009622967221 */ /* 0x010fca0000000000 */
[----:B------:R1:W-:Y:S01]  /*b7c0*/  STL [R1+0x27c], R150 ;  /* 0x00027c9601007387 */ /* 0x0003e20000100800 */
[----:B--2---:R-:W-:-:S05]  /*b7d0*/  FADD R149, R35, R149 ;  /* 0x0000009523957221 */ /* 0x004fca0000000000 */
[----:B------:R2:W-:Y:S01]  /*b7e0*/  STL [R1+0x280], R149 ;  /* 0x0002809501007387 */ /* 0x0005e20000100800 */
[----:B------:R-:W-:-:S01]  /*b7f0*/  FADD R148, R36, R148 ;  /* 0x0000009424947221 */ /* 0x000fc20000000000 */
[----:B------:R-:W-:-:S04]  /*b800*/  FADD R147, R37, R147 ;  /* 0x0000009325937221 */ /* 0x000fc80000000000 */
[----:B------:R3:W-:Y:S01]  /*b810*/  STL [R1+0x284], R148 ;  /* 0x0002849401007387 */ /* 0x0007e20000100800 */
[----:B------:R-:W-:-:S03]  /*b820*/  FADD R146, R38, R146 ;  /* 0x0000009226927221 */ /* 0x000fc60000000000 */
        /* <DEDUP_REMOVED lines=20> */
[----:B0-----:R-:W4:Y:S01]  /*b970*/  LDL.LU R151, [R1+0x2bc] ;  /* 0x0002bc0001977983 */ /* 0x001f220000300800 */
[----:B------:R-:W-:-:S03]  /*b980*/  FADD R0, R49, R0 ;  /* 0x0000000031007221 */ /* 0x000fc60000000000 */
[----:B------:R0:W-:Y:S04]  /*b990*/  STL [R1+0x2b0], R137 ;  /* 0x0002b08901007387 */ /* 0x0001e80000100800 */
[----:B-1----:R-:W4:Y:S04]  /*b9a0*/  LDL.LU R150, [R1+0x2c0] ;  /* 0x0002c00001967983 */ /* 0x002f280000300800 */
[----:B------:R1:W-:Y:S04]  /*b9b0*/  STL [R1+0x2b4], R2 ;  /* 0x0002b40201007387 */ /* 0x0003e80000100800 */
[----:B--2---:R-:W2:Y:S04]  /*b9c0*/  LDL.LU R149, [R1+0x2c4] ;  /* 0x0002c40001957983 */ /* 0x004ea80000300800 */
[----:B------:R1:W-:Y:S04]  /*b9d0*/  STL [R1+0x2b8], R0 ;  /* 0x0002b80001007387 */ /* 0x0003e80000100800 */
[----:B---3--:R-:W3:Y:S04]  /*b9e0*/  LDL.LU R148, [R1+0x2c8] ;  /* 0x0002c80001947983 */ /* 0x008ee80000300800 */
[----:B----4-:R-:W4:Y:S04]  /*b9f0*/  LDL.LU R147, [R1+0x2cc] ;  /* 0x0002cc0001937983 */ /* 0x010f280000300800 */
[----:B------:R-:W4:Y:S04]  /*ba00*/  LDL.LU R146, [R1+0x2d0] ;  /* 0x0002d00001927983 */ /* 0x000f280000300800 */
        /* <DEDUP_REMOVED lines=8> */
[----:B0-----:R-:W4:Y:S04]  /*ba90*/  LDL.LU R137, [R1+0x2f4] ;  /* 0x0002f40001897983 */ /* 0x001f280000300800 */
[----:B-1----:R-:W4:Y:S04]  /*baa0*/  LDL.LU R2, [R1+0x2f8] ;  /* 0x0002f80001027983 */ /* 0x002f280000300800 */
[----:B------:R-:W4:Y:S01]  /*bab0*/  LDL.LU R0, [R1+0x2fc] ;  /* 0x0002fc0001007983 */ /* 0x000f220000300800 */
[----:B------:R-:W-:-:S01]  /*bac0*/  FADD R151, R50, R151 ;  /* 0x0000009732977221 */ /* 0x000fc20000000000 */
[----:B------:R-:W-:-:S04]  /*bad0*/  FADD R150, R51, R150 ;  /* 0x0000009633967221 */ /* 0x000fc80000000000 */
[----:B------:R0:W-:Y:S01]  /*bae0*/  STL [R1+0x2bc], R151 ;  /* 0x0002bc9701007387 */ /* 0x0001e20000100800 */
[----:B--2---:R-:W-:-:S03]  /*baf0*/  FADD R149, R52, R149 ;  /* 0x0000009534957221 */ /* 0x004fc60000000000 */
[----:B------:R1:W-:Y:S01]  /*bb00*/  STL [R1+0x2c0], R150 ;  /* 0x0002c09601007387 */ /* 0x0003e20000100800 */
[----:B---3--:R-:W-:-:S03]  /*bb10*/  FADD R148, R53, R148 ;  /* 0x0000009435947221 */ /* 0x008fc60000000000 */
[----:B------:R2:W-:Y:S01]  /*bb20*/  STL [R1+0x2c4], R149 ;  /* 0x0002c49501007387 */ /* 0x0005e20000100800 */
[----:B----4-:R-:W-:-:S03]  /*bb30*/  FADD R147, R54, R147 ;  /* 0x0000009336937221 */ /* 0x010fc60000000000 */
        /* <DEDUP_REMOVED lines=198> */
[----:B------:R-:W-:Y:S01]  /*c7a0*/  STL [R1+0x3cc], R151 ;  /* 0x0003cc9701007387 */ /* 0x000fe20000100800 */
[----:B--2---:R-:W-:-:S03]  /*c7b0*/  FADD R149, R120, R149 ;  /* 0x0000009578957221 */ /* 0x004fc60000000000 */
[----:B------:R-:W-:Y:S01]  /*c7c0*/  STL [R1+0x3d0], R150 ;  /* 0x0003d09601007387 */ /* 0x000fe20000100800 */
[----:B---3--:R-:W-:-:S03]  /*c7d0*/  FADD R148, R121, R148 ;  /* 0x0000009479947221 */ /* 0x008fc60000000000 */
[----:B------:R-:W-:Y:S01]  /*c7e0*/  STL [R1+0x3d4], R149 ;  /* 0x0003d49501007387 */ /* 0x000fe20000100800 */
[----:B----4-:R-:W-:-:S03]  /*c7f0*/  FADD R147, R122, R147 ;  /* 0x000000937a937221 */ /* 0x010fc60000000000 */
[----:B------:R-:W-:Y:S01]  /*c800*/  STL [R1+0x3d8], R148 ;  /* 0x0003d89401007387 */ /* 0x000fe20000100800 */
[----:B------:R-:W-:-:S03]  /*c810*/  FADD R146, R123, R146 ;  /* 0x000000927b927221 */ /* 0x000fc60000000000 */
        /* <DEDUP_REMOVED lines=18> */
[----:B------:R-:W-:Y:S04]  /*c940*/  STL [R1+0x400], R138 ;  /* 0x0004008a01007387 */ /* 0x000fe80000100800 */
[----:B------:R0:W-:Y:S04]  /*c950*/  STL [R1+0x404], R137 ;  /* 0x0004048901007387 */ /* 0x0001e80000100800 */
[----:B0-----:R-:W2:Y:S01]  /*c960*/  LDL.LU R137, [R1+0x410] ;  /* 0x0004100001897983 */ /* 0x001ea20000300800 */
[----:B------:R-:W-:-:S01]  /*c970*/  FADD R2, R133, R2 ;  /* 0x0000000285027221 */ /* 0x000fc20000000000 */
[----:B------:R-:W-:-:S02]  /*c980*/  FADD R0, R134, R0 ;  /* 0x0000000086007221 */ /* 0x000fc40000000000 */
[----:B------:R-:W3:Y:S04]  /*c990*/  LDL.LU R138, [R1+0x414] ;  /* 0x00041400018a7983 */ /* 0x000ee80000300800 */
[----:B------:R-:W-:Y:S04]  /*c9a0*/  STL [R1+0x408], R2 ;  /* 0x0004080201007387 */ /* 0x000fe80000100800 */
[----:B------:R-:W4:Y:S04]  /*c9b0*/  LDL.LU R139, [R1+0x418] ;  /* 0x00041800018b7983 */ /* 0x000f280000300800 */
[----:B------:R0:W-:Y:S04]  /*c9c0*/  STL [R1+0x40c], R0 ;  /* 0x00040c0001007387 */ /* 0x0001e80000100800 */
        /* <DEDUP_REMOVED lines=13> */
[----:B------:R-:W4:Y:S01]  /*caa0*/  LDL.LU R2, [R1+0x450] ;  /* 0x0004500001027983 */ /* 0x000f220000300800 */
[----:B--2---:R-:W-:-:S05]  /*cab0*/  FADD R137, R135, R137 ;  /* 0x0000008987897221 */ /* 0x004fca0000000000 */
[----:B------:R0:W-:Y:S04]  /*cac0*/  STL [R1+0x410], R137 ;  /* 0x0004108901007387 */ /* 0x0001e80000100800 */
[----:B0-----:R-:W4:Y:S01]  /*cad0*/  LDL.LU R137, [R1+0x4a8] ;  /* 0x0004a80001897983 */ /* 0x001f220000300800 */
[----:B---3--:R-:W-:-:S05]  /*cae0*/  FADD R138, R136, R138 ;  /* 0x0000008a888a7221 */ /* 0x008fca0000000000 */
[----:B------:R0:W-:Y:S04]  /*caf0*/  STL [R1+0x414], R138 ;  /* 0x0004148a01007387 */ /* 0x0001e80000100800 */
[----:B0-----:R-:W2:Y:S01]  /*cb00*/  LDL.LU R138, [R1+0x4a4] ;  /* 0x0004a400018a7983 */ /* 0x001ea20000300800 */
[----:B----4-:R-:W-:-:S05]  /*cb10*/  FADD R139, R137, R139 ;  /* 0x0000008b898b7221 */ /* 0x010fca0000000000 */
[----:B------:R0:W-:Y:S04]  /*cb20*/  STL [R1+0x418], R139 ;  /* 0x0004188b01007387 */ /* 0x0001e80000100800 */
[----:B0-----:R-:W3:Y:S01]  /*cb30*/  LDL.LU R139, [R1+0x4a0] ;  /* 0x0004a000018b7983 */ /* 0x001ee20000300800 */
[----:B--2---:R-:W-:-:S05]  /*cb40*/  FADD R140, R138, R140 ;  /* 0x0000008c8a8c7221 */ /* 0x004fca0000000000 */
[----:B------:R0:W-:Y:S04]  /*cb50*/  STL [R1+0x41c], R140 ;  /* 0x00041c8c01007387 */ /* 0x0001e80000100800 */
[----:B0-----:R-:W2:Y:S01]  /*cb60*/  LDL.LU R140, [R1+0x49c] ;  /* 0x00049c00018c7983 */ /* 0x001ea20000300800 */
[----:B---3--:R-:W-:-:S05]  /*cb70*/  FADD R141, R139, R141 ;  /* 0x0000008d8b8d7221 */ /* 0x008fca0000000000 */
        /* <DEDUP_REMOVED lines=34> */
[----:B0-----:R0:W5:Y:S01]  /*cda0*/  LDL.LU R0, [R1+0x46c] ;  /* 0x00046c0001007983 */ /* 0x0011620000300800 */
[----:B------:R-:W-:Y:S01]  /*cdb0*/  UMOV UR6, URZ ;  /* 0x0000003f00067c82 */ /* 0x000fe20008000000 */
[----:B---3--:R-:W-:-:S05]  /*cdc0*/  FADD R2, R2, R151 ;  /* 0x0000009702027221 */ /* 0x008fca0000000000 */
[----:B------:R0:W-:Y:S02]  /*cdd0*/  STL [R1+0x450], R2 ;  /* 0x0004500201007387 */ /* 0x0001e40000100800 */
.L_x_24:
[----:B------:R-:W-:Y:S05]  /*cde0*/  @!P1 BRA `(.L_x_25) ;  /* 0x0000000000049947 */ /* 0x000fea0003800000 */
[----:B------:R-:W-:Y:S01]  /*cdf0*/  BPT.TRAP 0x1 ;  /* 0x000000040000795c */ /* 0x000fe20000300000 */
.L_x_25:
[----:B------:R-:W-:Y:S02]  /*ce00*/  UISETP.GT.U32.AND UP0, UPT, UR13, 0x1, UPT ;  /* 0x000000010d00788c */ /* 0x000fe4000bf04070 */
[----:B------:R-:W-:-:S04]  /*ce10*/  ULEA UR8, UR25, UR11, 0x3 ;  /* 0x0000000b19087291 */ /* 0x000fc8000f8e183f */
[----:B------:R-:W-:Y:S01]  /*ce20*/  UIADD3 UR8, UR8, 0x38, URZ ;  /* 0x0000003808087890 */ /* 0x000fe2000fffe03f */
[----:B------:R-:W-:-:S03]  /*ce30*/  PLOP3.LUT P0, PT, PT, PT, UP0, 0x80, 0x0 ;  /* 0x000000000000781c */ /* 0x000fc60003f0f008 */
[----:B------:R-:W-:-:S09]  /*ce40*/  UPRMT UR8, URZ, 0x654, UR8 ;  /* 0x000006543f087896 */ /* 0x000fd20008000008 */
[----:B------:R-:W-:Y:S01]  /*ce50*/  SYNCS.ARRIVE.TRANS64.RED.A1T0 RZ, [UR8], RZ ;  /* 0x000000ffffff79a7 */ /* 0x000fe20008100408 */
[----:B------:R-:W-:Y:S05]  /*ce60*/  @P0 BRA `(.L_x_26) ;  /* 0x0000000000040947 */ /* 0x000fea0003800000 */
[----:B------:R-:W-:Y:S01]  /*ce70*/  BPT.TRAP 0x1 ;  /* 0x000000040000795c */ /* 0x000fe20000300000 */
.L_x_26:
[----:B------:R-:W-:Y:S02]  /*ce80*/  UISETP.GT.AND UP2, UPT, UR24, 0x1, UPT ;  /* 0x000000011800788c */ /* 0x000fe4000bf44270 */
[----:B------:R-:W-:Y:S02]  /*ce90*/  UIADD3 UR14, UR14, 0x1, URZ ;  /* 0x000000010e0e7890 */ /* 0x000fe4000fffe03f */
[----:B------:R-:W-:Y:S02]  /*cea0*/  UIADD3 UR25, UR25, 0x1, URZ ;  /* 0x0000000119197890 */ /* 0x000fe4000fffe03f */
[----:B------:R-:W-:Y:S01]  /*ceb0*/  PLOP3.LUT P0, PT, PT, PT, UP2, 0x80, 0x0 ;  /* 0x000000000000781c */ /* 0x000fe20003f0f028 */
[----:B------:R-:W-:Y:S02]  /*cec0*/  UISETP.NE.AND UP0, UPT, UR14, 0x7, UPT ;  /* 0x000000070e00788c */ /* 0x000fe4000bf05270 */
[----:B------:R-:W-:Y:S02]  /*ced0*/  UISETP.NE.AND UP1, UPT, UR25, 0x7, UPT ;  /* 0x000000071900788c */ /* 0x000fe4000bf25270 */
[----:B------:R-:W-:-:S02]  /*cee0*/  USEL UR8, URZ, 0x1, UP0 ;  /* 0x000000013f087887 */ /* 0x000fc40008000000 */
[----:B------:R-:W-:Y:S02]  /*cef0*/  UIADD3 UR24, UR24, -0x1, URZ ;  /* 0xffffffff18187890 */ /* 0x000fe4000fffe03f */
[----:B------:R-:W-:Y:S02]  /*cf00*/  USEL UR14, UR14, URZ, UP0 ;  /* 0x0000003f0e0e7287 */ /* 0x000fe40008000000 */
[----:B-----5:R-:W-:Y:S01]  /*cf10*/  LOP3.LUT R0, R0, UR8, RZ, 0x3c, !PT ;  /* 0x0000000800007c12 */ /* 0x020fe2000f8e3cff */
[----:B------:R-:W-:Y:S01]  /*cf20*/  USEL UR25, UR25, URZ, UP1 ;  /* 0x0000003f19197287 */ /* 0x000fe20008800000 */
[----:B------:R-:W-:Y:S01]  /*cf30*/  UMOV UR8, 0x1 ;  /* 0x0000000100087882 */ /* 0x000fe20000000000 */
[----:B------:R-:W-:Y:S10]  /*cf40*/  @P0 BRA `(.L_x_27) ;  /* 0xffffff9c00bc0947 */ /* 0x000ff4000383ffff */
.L_x_19:
[----:B------:R-:W-:-:S04]  /*cf50*/  UISETP.NE.AND UP0, UPT, UR6, URZ, UPT ;  /* 0x0000003f0600728c */ /* 0x000fc8000bf05270 */
[----:B------:R-:W-:-:S06]  /*cf60*/  USEL UR6, URZ, 0x1, !UP0 ;  /* 0x000000013f067887 */ /* 0x000fcc000c000000 */
[----:B------:R-:W-:-:S13]  /*cf70*/  ISETP.NE.AND P0, PT, RZ, UR6, PT ;  /* 0x00000006ff007c0c */ /* 0x000fda000bf05270 */
[----:B------:R-:W-:Y:S05]  /*cf80*/  @!P0 BRA `(.L_x_28) ;  /* 0x0000003800108947 */ /* 0x000fea0003800000 */
[----:B------:R1:W-:Y:S04]  /*cf90*/  STL [R1+0x61c], R43 ;  /* 0x00061c2b01007387 */ /* 0x0003e80000100800 */
[----:B-1----:R-:W3:Y:S04]  /*cfa0*/  LDL.LU R43, [R1] ;  /* 0x00000000012b7983 */ /* 0x002ee80000300800 */
[----:B------:R1:W-:Y:S04]  /*cfb0*/  STL [R1+0x618], R44 ;  /* 0x0006182c01007387 */ /* 0x0003e80000100800 */
[----:B-1----:R-:W4:Y:S04]  /*cfc0*/  LDL.LU R44, [R1+0x4] ;  /* 0x00000400012c7983 */ /* 0x002f280000300800 */
[----:B------:R1:W-:Y:S04]  /*cfd0*/  STL [R1+0x614], R45 ;  /* 0x0006142d01007387 */ /* 0x0003e80000100800 */
[----:B-1----:R-:W5:Y:S04]  /*cfe0*/  LDL.LU R45, [R1+0x8] ;  /* 0x00000800012d7983 */ /* 0x002f680000300800 */
[----:B------:R1:W-:Y:S04]  /*cff0*/  STL [R1+0x610], R46 ;  /* 0x0006102e01007387 */ /* 0x0003e80000100800 */
[----:B-1----:R-:W2:Y:S04]  /*d000*/  LDL.LU R46, [R1+0xc] ;  /* 0x00000c00012e7983 */ /* 0x002ea80000300800 */
        /* <DEDUP_REMOVED lines=138> */
[----:B------:R-:W2:Y:S04]  /*d8b0*/  LDL.LU R0, [R1+0x1b0] ;  /* 0x0001b00001007983 */ /* 0x000ea80000300800 */
[----:B0-----:R-:W2:Y:S04]  /*d8c0*/  LDL.LU R2, [R1+0x204] ;  /* 0x0002040001027983 */ /* 0x001ea80000300800 */
[----:B------:R0:W-:Y:S04]  /*d8d0*/  STL [R1+0x4f8], R116 ;  /* 0x0004f87401007387 */ /* 0x0001e80000100800 */
        /* <DEDUP_REMOVED lines=66> */
[----:B0-----:R-:W2:Y:S01]  /*dd00*/  LDL.LU R149, [R1+0x12c] ;  /* 0x00012c0001957983 */ /* 0x001ea20000300800 */
[----:B---3--:R-:W-:-:S03]  /*dd10*/  FADD R3, R43, R3 ;  /* 0x000000032b037221 */ /* 0x008fc60000000000 */
[----:B------:R0:W-:Y:S01]  /*dd20*/  STL [R1+0x470], R150 ;  /* 0x0004709601007387 */ /* 0x0001e20000100800 */
[----:B----4-:R-:W-:Y:S01]  /*dd30*/  FADD R4, R44, R4 ;  /* 0x000000042c047221 */ /* 0x010fe20000000000 */
[----:B-----5:R-:W-:Y:S01]  /*dd40*/  FADD R5, R45, R5 ;  /* 0x000000052d057221 */ /* 0x020fe20000000000 */
[----:B--2---:R-:W-:Y:S01]  /*dd50*/  FADD R6, R46, R6 ;  /* 0x000000062e067221 */ /* 0x004fe20000000000 */
[----:B------:R-:W-:Y:S01]  /*dd60*/  FADD R7, R47, R7 ;  /* 0x000000072f077221 */ /* 0x000fe20000000000 */
[----:B0-----:R-:W2:Y:S04]  /*dd70*/  LDL.LU R150, [R1+0x128] ;  /* 0x0001280001967983 */ /* 0x001ea80000300800 */
[----:B------:R0:W-:Y:S01]  /*dd80*/  STL [R1+0x46c], R151 ;  /* 0x00046c9701007387 */ /* 0x0001e20000100800 */
[----:B------:R-:W-:Y:S01]  /*dd90*/  FADD R8, R48, R8 ;  /* 0x0000000830087221 */ /* 0x000fe20000000000 */
[----:B------:R-:W-:Y:S01]  /*dda0*/  FADD R9, R49, R9 ;  /* 0x0000000931097221 */ /* 0x000fe20000000000 */
[----:B------:R-:W-:Y:S01]  /*ddb0*/  FADD R10, R50, R10 ;  /* 0x0000000a320a7221 */ /* 0x000fe20000000000 */
[----:B0-----:R-:W3:Y:S04]  /*ddc0*/  LDL.LU R151, [R1+0x124] ;  /* 0x0001240001977983 */ /* 0x001ee80000300800 */
[----:B------:R-:W4:Y:S04]  /*ddd0*/  LDL.LU R43, [R1+0x61c] ;  /* 0x00061c00012b7983 */ /* 0x000f280000300800 */
[----:B------:R-:W5:Y:S04]  /*dde0*/  LDL.LU R44, [R1+0x618] ;  /* 0x00061800012c7983 */ /* 0x000f680000300800 */
[----:B------:R-:W4:Y:S04]  /*ddf0*/  LDL.LU R45, [R1+0x614] ;  /* 0x00061400012d7983 */ /* 0x000f280000300800 */
[----:B------:R-:W5:Y:S01]  /*de00*/  LDL.LU R46, [R1+0x610] ;  /* 0x00061000012e7983 */ /* 0x000f620000300800 */
[----:B------:R-:W-:-:S03]  /*de10*/  FADD R11, R51, R11 ;  /* 0x0000000b330b7221 */ /* 0x000fc60000000000 */
[----:B------:R-:W4:Y:S01]  /*de20*/  LDL.LU R47, [R1+0x60c] ;  /* 0x00060c00012f7983 */ /* 0x000f220000300800 */
[----:B------:R-:W-:-:S03]  /*de30*/  FADD R12, R52, R12 ;  /* 0x0000000c340c7221 */ /* 0x000fc60000000000 */
        /* <DEDUP_REMOVED lines=132> */
[----:B------:R-:W5:Y:S04]  /*e680*/  LDL.LU R114, [R1+0x500] ;  /* 0x0005000001727983 */ /* 0x000f680000300800 */
[----:B------:R-:W5:Y:S01]  /*e690*/  LDL.LU R115, [R1+0x4fc] ;  /* 0x0004fc0001737983 */ /* 0x000f620000300800 */
[----:B------:R-:W-:Y:S01]  /*e6a0*/  FADD R206, R149, R206 ;  /* 0x000000ce95ce7221 */ /* 0x000fe20000000000 */
[----:B------:R-:W-:Y:S01]  /*e6b0*/  FADD R237, R118, R237 ;  /* 0x000000ed76ed7221 */ /* 0x000fe20000000000 */
[----:B------:R-:W-:Y:S01]  /*e6c0*/  FADD R236, R119, R236 ;  /* 0x000000ec77ec7221 */ /* 0x000fe20000000000 */
[----:B------:R0:W-:Y:S01]  /*e6d0*/  STL [R1+0x200], R116 ;  /* 0x0002007401007387 */ /* 0x0001e20000100800 */
[----:B------:R-:W-:Y:S01]  /*e6e0*/  FADD R235, R120, R235 ;  /* 0x000000eb78eb7221 */ /* 0x000fe20000000000 */
        /* <DEDUP_REMOVED lines=8> */
[----:B0-----:R-:W4:Y:S01]  /*e770*/  LDL.LU R116, [R1+0x1b4] ;  /* 0x0001b40001747983 */ /* 0x001f220000300800 */
[----:B------:R-:W-:Y:S01]  /*e780*/  FADD R226, R129, R226 ;  /* 0x000000e281e27221 */ /* 0x000fe20000000000 */
[----:B------:R-:W-:Y:S01]  /*e790*/  FADD R225, R130, R225 ;  /* 0x000000e182e17221 */ /* 0x000fe20000000000 */
[----:B------:R-:W-:Y:S01]  /*e7a0*/  FADD R224, R131, R224 ;  /* 0x000000e083e07221 */ /* 0x000fe20000000000 */
[----:B------:R-:W4:Y:S01]  /*e7b0*/  LDL.LU R148, [R1+0x208] ;  /* 0x0002080001947983 */ /* 0x000f220000300800 */
[----:B------:R-:W-:Y:S01]  /*e7c0*/  FADD R223, R132, R223 ;  /* 0x000000df84df7221 */ /* 0x000fe20000000000 */
[----:B------:R-:W-:Y:S01]  /*e7d0*/  FADD R216, R139, R216 ;  /* 0x000000d88bd87221 */ /* 0x000fe20000000000 */
[----:B------:R-:W-:Y:S01]  /*e7e0*/  FADD R222, R133, R222 ;  /* 0x000000de85de7221 */ /* 0x000fe20000000000 */
        /* <DEDUP_REMOVED lines=8> */
[----:B------:R-:W5:Y:S01]  /*e870*/  LDL.LU R149, [R1+0x20c] ;  /* 0x00020c0001957983 */ /* 0x000f620000300800 */
[----:B------:R-:W-:Y:S01]  /*e880*/  FADD R212, R143, R212 ;  /* 0x000000d48fd47221 */ /* 0x000fe20000000000 */
[----:B------:R-:W-:Y:S01]  /*e890*/  FADD R218, R137, R218 ;  /* 0x000000da89da7221 */ /* 0x000fe20000000000 */
[----:B------:R-:W-:Y:S01]  /*e8a0*/  FADD R211, R144, R211 ;  /* 0x000000d390d37221 */ /* 0x000fe20000000000 */
[----:B------:R-:W5:Y:S01]  /*e8b0*/  LDL.LU R118, [R1+0x1bc] ;  /* 0x0001bc0001767983 */ /* 0x000f620000300800 */
[----:B------:R-:W-:Y:S01]  /*e8c0*/  FADD R217, R138, R217 ;  /* 0x000000d98ad97221 */ /* 0x000fe20000000000 */
[----:B------:R-:W-:Y:S01]  /*e8d0*/  FADD R210, R145, R210 ;  /* 0x000000d291d27221 */ /* 0x000fe20000000000 */
[----:B---3--:R-:W-:Y:S01]  /*e8e0*/  FADD R204, R151, R204 ;  /* 0x000000cc97cc7221 */ /* 0x008fe20000000000 */
[----:B------:R-:W3:Y:S01]  /*e8f0*/  LDL.LU R0, [R1+0x210] ;  /* 0x0002100001007983 */ /* 0x000ee20000300800 */
[----:B------:R-:W-:Y:S01]  /*e900*/  FADD R209, R146, R209 ;  /* 0x000000d192d17221 */ /* 0x000fe20000000000 */
[----:B--2---:R-:W-:Y:S01]  /*e910*/  FADD R205, R150, R205 ;  /* 0x000000cd96cd7221 */ /* 0x004fe20000000000 */
[----:B------:R-:W-:Y:S01]  /*e920*/  FADD R208, R147, R208 ;  /* 0x000000d093d07221 */ /* 0x000fe20000000000 */
[----:B------:R-:W2:Y:S04]  /*e930*/  LDL.LU R119, [R1+0x1c0] ;  /* 0x0001c00001777983 */ /* 0x000ea80000300800 */
[----:B0-----:R-:W2:Y:S04]  /*e940*/  LDL.LU R2, [R1+0x214] ;  /* 0x0002140001027983 */ /* 0x001ea80000300800 */
        /* <DEDUP_REMOVED lines=29> */
[----:B------:R-:W2:Y:S01]  /*eb20*/  LDL.LU R147, [R1+0x250] ;  /* 0x0002500001937983 */ /* 0x000ea20000300800 */
[----:B----4-:R-:W-:-:S03]  /*eb30*/  FADD R148, R116, R148 ;  /* 0x0000009474947221 */ /* 0x010fc60000000000 */
[----:B------:R-:W4:Y:S04]  /*eb40*/  LDL.LU R116, [R1+0x4f8] ;  /* 0x0004f80001747983 */ /* 0x000f280000300800 */
[----:B------:R0:W-:Y:S01]  /*eb50*/  STL [R1+0x208], R148 ;  /* 0x0002089401007387 */ /* 0x0001e20000100800 */
[----:B-----5:R-:W-:-:S03]  /*eb60*/  FADD R149, R117, R149 ;  /* 0x0000009575957221 */ /* 0x020fc60000000000 */
[----:B0-----:R-:W5:Y:S04]  /*eb70*/  LDL.LU R148, [R1+0x254] ;  /* 0x0002540001947983 */ /* 0x001f680000300800 */
[----:B------:R-:W4:Y:S04]  /*eb80*/  LDL.LU R117, [R1+0x4f4] ;  /* 0x0004f40001757983 */ /* 0x000f280000300800 */
[----:B------:R0:W-:Y:S04]  /*eb90*/  STL [R1+0x20c], R149 ;  /* 0x00020c9501007387 */ /* 0x0001e80000100800 */
[----:B0-----:R-:W4:Y:S01]  /*eba0*/  LDL.LU R149, [R1+0x258] ;  /* 0x0002580001957983 */ /* 0x001f220000300800 */
[----:B---3--:R-:W-:Y:S01]  /*ebb0*/  FADD R0, R118, R0 ;  /* 0x0000000076007221 */ /* 0x008fe20000000000 */
[----:B--2---:R-:W-:-:S02]  /*ebc0*/  FADD R2, R119, R2 ;  /* 0x0000000277027221 */ /* 0x004fc40000000000 */
[----:B------:R-:W2:Y:S01]  /*ebd0*/  LDL.LU R118, [R1+0x4f0] ;  /* 0x0004f00001767983 */ /* 0x000ea20000300800 */
[----:B------:R-:W-:-:S03]  /*ebe0*/  FADD R121, R120, R121 ;  /* 0x0000007978797221 */ /* 0x000fc60000000000 */
[----:B------:R0:W-:Y:S01]  /*ebf0*/  STL [R1+0x210], R0 ;  /* 0x0002100001007387 */ /* 0x0001e20000100800 */
[----:B------:R-:W-:-:S03]  /*ec00*/  FADD R123, R122, R123 ;  /* 0x0000007b7a7b7221 */ /* 0x000fc60000000000 */
[----:B0-----:R-:W3:Y:S04]  /*ec10*/  LDL.LU R0, [R1+0x25c] ;  /* 0x00025c0001007983 */ /* 0x001ee80000300800 */
[----:B------:R-:W2:Y:S04]  /*ec20*/  LDL.LU R119, [R1+0x4ec] ;  /* 0x0004ec0001777983 */ /* 0x000ea80000300800 */
[----:B------:R0:W-:Y:S01]  /*ec30*/  STL [R1+0x214], R2 ;  /* 0x0002140201007387 */ /* 0x0001e20000100800 */
[----:B------:R-:W-:Y:S01]  /*ec40*/  FADD R125, R124, R125 ;  /* 0x0000007d7c7d7221 */ /* 0x000fe20000000000 */
[----:B------:R-:W-:-:S02]  /*ec50*/  FADD R127, R126, R127 ;  /* 0x0000007f7e7f7221 */ /* 0x000fc40000000000 */
[----:B0-----:R-:W2:Y:S04]  /*ec60*/  LDL.LU R2, [R1+0x260] ;  /* 0x0002600001027983 */ /* 0x001ea80000300800 */
[----:B------:R-:W2:Y:S04]  /*ec70*/  LDL.LU R120, [R1+0x4e8] ;  /* 0x0004e80001787983 */ /* 0x000ea80000300800 */
[----:B------:R0:W-:Y:S01]  /*ec80*/  STL [R1+0x218], R121 ;  /* 0x0002187901007387 */ /* 0x0001e20000100800 */
[----:B------:R-:W-:-:S03]  /*ec90*/  FADD R129, R128, R129 ;  /* 0x0000008180817221 */ /* 0x000fc60000000000 */
        /* <DEDUP_REMOVED lines=42> */
[----:B------:R0:W-:Y:S04]  /*ef40*/  STL [R1+0x244], R144 ;  /* 0x0002449001007387 */ /* 0x0001e80000100800 */
[----:B0-----:R-:W2:Y:S04]  /*ef50*/  LDL.LU R144, [R1+0x278] ;  /* 0x0002780001907983 */ /* 0x001ea80000300800 */
[----:B------:R-:W2:Y:S04]  /*ef60*/  LDL.LU R138, [R1+0x4a0] ;  /* 0x0004a000018a7983 */ /* 0x000ea80000300800 */
[----:B------:R0:W-:Y:S04]  /*ef70*/  STL [R1+0x248], R145 ;  /* 0x0002489101007387 */ /* 0x0001e80000100800 */
[----:B0-----:R-:W2:Y:S04]  /*ef80*/  LDL.LU R145, [R1+0x27c] ;  /* 0x00027c0001917983 */ /* 0x001ea80000300800 */
[----:B------:R0:W-:Y:S01]  /*ef90*/  STL [R1+0x24c], R146 ;  /* 0x00024c9201007387 */ /* 0x0001e20000100800 */
[----:B-----5:R-:W-:-:S03]  /*efa0*/  FADD R148, R24, R148 ;  /* 0x0000009418947221 */ /* 0x020fc60000000000 */
[----:B0-----:R-:W5:Y:S04]  /*efb0*/  LDL.LU R146, [R1+0x280] ;  /* 0x0002800001927983 */ /* 0x001f680000300800 */
[----:B------:R0:W-:Y:S04]  /*efc0*/  STL [R1+0x250], R147 ;  /* 0x0002509301007387 */ /* 0x0001e80000100800 */
[----:B0-----:R-:W5:Y:S01]  /*efd0*/  LDL.LU R147, [R1+0x284] ;  /* 0x0002840001937983 */ /* 0x001f620000300800 */
[----:B----4-:R-:W-:-:S03]  /*efe0*/  FADD R149, R25, R149 ;  /* 0x0000009519957221 */ /* 0x010fc60000000000 */
[----:B------:R0:W-:Y:S04]  /*eff0*/  STL [R1+0x254], R148 ;  /* 0x0002549401007387 */ /* 0x0001e80000100800 */
[----:B0-----:R-:W4:Y:S04]  /*f000*/  LDL.LU R148, [R1+0x288] ;  /* 0x0002880001947983 */ /* 0x001f280000300800 */
[----:B------:R0:W-:Y:S04]  /*f010*/  STL [R1+0x258], R149 ;  /* 0x0002589501007387 */ /* 0x0001e80000100800 */
[----:B0-----:R-:W4:Y:S04]  /*f020*/  LDL.LU R149, [R1+0x28c] ;  /* 0x00028c0001957983 */ /* 0x001f280000300800 */
[----:B------:R-:W4:Y:S01]  /*f030*/  LDL.LU R150, [R1+0x290] ;  /* 0x0002900001967983 */ /* 0x000f220000300800 */
[----:B---3--:R-:W-:-:S03]  /*f040*/  FADD R0, R26, R0 ;  /* 0x000000001a007221 */ /* 0x008fc60000000000 */
[----:B------:R-:W3:Y:S01]  /*f050*/  LDL.LU R151, [R1+0x294] ;  /* 0x0002940001977983 */ /* 0x000ee20000300800 */
[----:B--2---:R-:W-:-:S03]  /*f060*/  FADD R2, R27, R2 ;  /* 0x000000021b027221 */ /* 0x004fc60000000000 */
[----:B------:R0:W-:Y:S04]  /*f070*/  STL [R1+0x25c], R0 ;  /* 0x00025c0001007387 */ /* 0x0001e80000100800 */
[----:B------:R-:W2:Y:S04]  /*f080*/  LDL.LU R27, [R1+0x2c8] ;  /* 0x0002c800011b7983 */ /* 0x000ea80000300800 */
[----:B------:R-:W2:Y:S04]  /*f090*/  LDL.LU R26, [R1+0x2cc] ;  /* 0x0002cc00011a7983 */ /* 0x000ea80000300800 */
[----:B------:R1:W-:Y:S04]  /*f0a0*/  STL [R1+0x260], R2 ;  /* 0x0002600201007387 */ /* 0x0003e80000100800 */
[----:B------:R-:W2:Y:S04]  /*f0b0*/  LDL.LU R25, [R1+0x2d0] ;  /* 0x0002d00001197983 */ /* 0x000ea80000300800 */
[----:B------:R-:W2:Y:S04]  /*f0c0*/  LDL.LU R24, [R1+0x2d4] ;  /* 0x0002d40001187983 */ /* 0x000ea80000300800 */
[----:B0-----:R-:W2:Y:S04]  /*f0d0*/  LDL.LU R0, [R1+0x2d8] ;  /* 0x0002d80001007983 */ /* 0x001ea80000300800 */
[----:B-1----:R-:W2:Y:S01]  /*f0e0*/  LDL.LU R2, [R1+0x2dc] ;  /* 0x0002dc0001027983 */ /* 0x002ea20000300800 */
[----:B------:R-:W-:-:S05]  /*f0f0*/  FADD R139, R28, R139 ;  /* 0x0000008b1c8b7221 */ /* 0x000fca0000000000 */
[----:B------:R0:W-:Y:S04]  /*f100*/  STL [R1+0x264], R139 ;  /* 0x0002648b01007387 */ /* 0x0001e80000100800 */
[----:B0-----:R-:W2:Y:S01]  /*f110*/  LDL.LU R139, [R1+0x49c] ;  /* 0x00049c00018b7983 */ /* 0x001ea20000300800 */
[----:B------:R-:W-:-:S03]  /*f120*/  FADD R140, R29, R140 ;  /* 0x0000008c1d8c7221 */ /* 0x000fc60000000000 */
[----:B------:R-:W2:Y:S04]  /*f130*/  LDL.LU R28, [R1+0x2c4] ;  /* 0x0002c400011c7983 */ /* 0x000ea80000300800 */
        /* <DEDUP_REMOVED lines=20> */
[----:B------:R0:W-:Y:S01]  /*f280*/  STL [R1+0x27c], R145 ;  /* 0x00027c9101007387 */ /* 0x0001e20000100800 */
[----:B-----5:R-:W-:-:S03]  /*f290*/  FADD R146, R35, R146 ;  /* 0x0000009223927221 */ /* 0x020fc60000000000 */
[----:B0-----:R-:W5:Y:S04]  /*f2a0*/  LDL.LU R145, [R1+0x484] ;  /* 0x0004840001917983 */ /* 0x001f680000300800 */
[----:B------:R-:W5:Y:S04]  /*f2b0*/  LDL.LU R34, [R1+0x2ac] ;  /* 0x0002ac0001227983 */ /* 0x000f680000300800 */
[----:B------:R0:W-:Y:S01]  /*f2c0*/  STL [R1+0x280], R146 ;  /* 0x0002809201007387 */ /* 0x0001e20000100800 */
[----:B------:R-:W-:-:S03]  /*f2d0*/  FADD R147, R36, R147 ;  /* 0x0000009324937221 */ /* 0x000fc60000000000 */
[----:B0-----:R-:W5:Y:S04]  /*f2e0*/  LDL.LU R146, [R1+0x480] ;  /* 0x0004800001927983 */ /* 0x001f680000300800 */
[----:B------:R-:W5:Y:S01]  /*f2f0*/  LDL.LU R35, [R1+0x2a8] ;  /* 0x0002a80001237983 */ /* 0x000f620000300800 */
[----:B----4-:R-:W-:-:S03]  /*f300*/  FADD R148, R37, R148 ;  /* 0x0000009425947221 */ /* 0x010fc60000000000 */
[----:B------:R0:W-:Y:S04]  /*f310*/  STL [R1+0x284], R147 ;  /* 0x0002849301007387 */ /* 0x0001e80000100800 */
[----:B0-----:R-:W4:Y:S01]  /*f320*/  LDL.LU R147, [R1+0x47c] ;  /* 0x00047c0001937983 */ /* 0x001f220000300800 */
[----:B------:R-:W-:-:S03]  /*f330*/  FADD R149, R38, R149 ;  /* 0x0000009526957221 */ /* 0x000fc60000000000 */
[----:B------:R-:W4:Y:S01]  /*f340*/  LDL.LU R36, [R1+0x2a4] ;  /* 0x0002a40001247983 */ /* 0x000f220000300800 */
[----:B------:R-:W-:-:S03]  /*f350*/  FADD R150, R39, R150 ;  /* 0x0000009627967221 */ /* 0x000fc60000000000 */
[----:B------:R0:W-:Y:S04]  /*f360*/  STL [R1+0x288], R148 ;  /* 0x0002889401007387 */ /* 0x0001e80000100800 */
[----:B0-----:R-:W4:Y:S04]  /*f370*/  LDL.LU R148, [R1+0x478] ;  /* 0x0004780001947983 */ /* 0x001f280000300800 */
[----:B------:R-:W4:Y:S04]  /*f380*/  LDL.LU R37, [R1+0x2a0] ;  /* 0x0002a00001257983 */ /* 0x000f280000300800 */
[----:B------:R0:W-:Y:S04]  /*f390*/  STL [R1+0x28c], R149 ;  /* 0x00028c9501007387 */ /* 0x0001e80000100800 */
[----:B0-----:R-:W4:Y:S04]  /*f3a0*/  LDL.LU R149, [R1+0x474] ;  /* 0x0004740001957983 */ /* 0x001f280000300800 */
[----:B------:R-:W4:Y:S04]  /*f3b0*/  LDL.LU R38, [R1+0x29c] ;  /* 0x00029c0001267983 */ /* 0x000f280000300800 */
[----:B------:R0:W-:Y:S04]  /*f3c0*/  STL [R1+0x290], R150 ;  /* 0x0002909601007387 */ /* 0x0001e80000100800 */
[----:B0-----:R-:W4:Y:S04]  /*f3d0*/  LDL.LU R150, [R1+0x470] ;  /* 0x0004700001967983 */ /* 0x001f280000300800 */
[----:B------:R-:W4:Y:S01]  /*f3e0*/  LDL.LU R39, [R1+0x298] ;  /* 0x0002980001277983 */ /* 0x000f220000300800 */
[----:B---3--:R-:W-:-:S05]  /*f3f0*/  FADD R151, R40, R151 ;  /* 0x0000009728977221 */ /* 0x008fca0000000000 */
[----:B------:R0:W-:Y:S01]  /*f400*/  STL [R1+0x294], R151 ;  /* 0x0002949701007387 */ /* 0x0001e20000100800 */
[----:B--2---:R-:W-:-:S03]  /*f410*/  FADD R27, R53, R27 ;  /* 0x0000001b351b7221 */ /* 0x004fc60000000000 */
[----:B0-----:R-:W2:Y:S01]  /*f420*/  LDL.LU R151, [R1+0x46c] ;  /* 0x00046c0001977983 */ /* 0x001ea20000300800 */
        /* <DEDUP_REMOVED lines=11> */
[----:B-----5:R-:W-:Y:S01]  /*f4e0*/  FADD R34, R46, R34 ;  /* 0x000000222e227221 */ /* 0x020fe20000000000 */
[----:B------:R-:W-:Y:S01]  /*f4f0*/  FADD R35, R45, R35 ;  /* 0x000000232d237221 */ /* 0x000fe20000000000 */
[----:B----4-:R-:W-:Y:S01]  /*f500*/  FADD R36, R44, R36 ;  /* 0x000000242c247221 */ /* 0x010fe20000000000 */
[----:B------:R-:W-:Y:S01]  /*f510*/  FADD R37, R43, R37 ;  /* 0x000000252b257221 */ /* 0x000fe20000000000 */
[----:B------:R-:W-:Y:S01]  /*f520*/  FADD R38, R42, R38 ;  /* 0x000000262a267221 */ /* 0x000fe20000000000 */
[----:B------:R-:W-:-:S05]  /*f530*/  FADD R39, R41, R39 ;  /* 0x0000002729277221 */ /* 0x000fca0000000000 */
[----:B------:R0:W-:Y:S04]  /*f540*/  STL [R1+0x298], R39 ;  /* 0x0002982701007387 */ /* 0x0001e80000100800 */
        /* <DEDUP_REMOVED lines=14> */
[----:B------:R-:W2:Y:S04]  /*f630*/  LDL.LU R52, [R1+0x2e0] ;  /* 0x0002e00001347983 */ /* 0x000ea80000300800 */
[----:B------:R2:W-:Y:S04]  /*f640*/  STL [R1+0x2d4], R24 ;  /* 0x0002d41801007387 */ /* 0x0005e80000100800 */
[----:B------:R-:W2:Y:S04]  /*f650*/  LDL.LU R51, [R1+0x2e4] ;  /* 0x0002e40001337983 */ /* 0x000ea80000300800 */
[----:B------:R2:W-:Y:S04]  /*f660*/  STL [R1+0x2d8], R0 ;  /* 0x0002d80001007387 */ /* 0x0005e80000100800 */
        /* <DEDUP_REMOVED lines=13> */
[----:B-1----:R-:W2:Y:S04]  /*f740*/  LDL.LU R38, [R1+0x318] ;  /* 0x0003180001267983 */ /* 0x002ea80000300800 */
[----:B---3--:R-:W3:Y:S04]  /*f750*/  LDL.LU R37, [R1+0x31c] ;  /* 0x00031c0001257983 */ /* 0x008ee80000300800 */
[----:B----4-:R-:W4:Y:S04]  /*f760*/  LDL.LU R36, [R1+0x320] ;  /* 0x0003200001247983 */ /* 0x010f280000300800 */
[----:B-----5:R-:W5:Y:S04]  /*f770*/  LDL.LU R35, [R1+0x324] ;  /* 0x0003240001237983 */ /* 0x020f680000300800 */
[----:B--2---:R-:W2:Y:S04]  /*f780*/  LDL.LU R34, [R1+0x328] ;  /* 0x0003280001227983 */ /* 0x004ea80000300800 */
        /* <DEDUP_REMOVED lines=12> */
[----:B------:R-:W-:Y:S01]  /*f850*/  FADD R52, R59, R52 ;  /* 0x000000343b347221 */ /* 0x000fe20000000000 */
        /* <DEDUP_REMOVED lines=28> */
[----:B---3--:R-:W-:-:S03]  /*fa20*/  FADD R37, R74, R37 ;  /* 0x000000254a257221 */ /* 0x008fc60000000000 */
[----:B------:R3:W-:Y:S01]  /*fa30*/  STL [R1+0x318], R38 ;  /* 0x0003182601007387 */ /* 0x0007e20000100800 */
[----:B----4-:R-:W-:-:S03]  /*fa40*/  FADD R36, R75, R36 ;  /* 0x000000244b247221 */ /* 0x010fc60000000000 */
[----:B------:R4:W-:Y:S01]  /*fa50*/  STL [R1+0x31c], R37 ;  /* 0x00031c2501007387 */ /* 0x0009e20000100800 */
[----:B-----5:R-:W-:-:S03]  /*fa60*/  FADD R35, R76, R35 ;  /* 0x000000234c237221 */ /* 0x020fc60000000000 */
[----:B------:R5:W-:Y:S01]  /*fa70*/  STL [R1+0x320], R36 ;  /* 0x0003202401007387 */ /* 0x000be20000100800 */
[----:B--2---:R-:W-:-:S03]  /*fa80*/  FADD R34, R77, R34 ;  /* 0x000000224d227221 */ /* 0x004fc60000000000 */
        /* <DEDUP_REMOVED lines=22> */
[----:B0-----:R-:W2:Y:S01]  /*fbf0*/  LDL.LU R52, [R1+0x35c] ;  /* 0x00035c0001347983 */ /* 0x001ea20000300800 */
[----:B------:R-:W-:-:S03]  /*fc00*/  FADD R2, R89, R2 ;  /* 0x0000000259027221 */ /* 0x000fc60000000000 */
[----:B------:R0:W-:Y:S04]  /*fc10*/  STL [R1+0x350], R24 ;  /* 0x0003501801007387 */ /* 0x0001e80000100800 */
[----:B-1----:R-:W2:Y:S04]  /*fc20*/  LDL.LU R51, [R1+0x360] ;  /* 0x0003600001337983 */ /* 0x002ea80000300800 */
        /* <DEDUP_REMOVED lines=181> */
[----:B------:R-:W-:Y:S01]  /*10780*/  FADD R0, R150, R0 ;  /* 0x0000000096007221 */ /* 0x000fe20000000000 */
[----:B------:R-:W-:-:S05]  /*10790*/  FADD R2, R2, R151 ;  /* 0x0000009702027221 */ /* 0x000fca0000000000 */
[----:B------:R1:W-:Y:S04]  /*107a0*/  STL [R1+0x450], R2 ;  /* 0x0004500201007387 */ /* 0x0003e80000100800 */
[----:B------:R1:W-:Y:S04]  /*107b0*/  STL [R1+0x448], R24 ;  /* 0x0004481801007387 */ /* 0x0003e80000100800 */
[----:B------:R1:W-:Y:S02]  /*107c0*/  STL [R1+0x44c], R0 ;  /* 0x00044c0001007387 */ /* 0x0003e40000100800 */
.L_x_28:
[----:B-1----:R-:W1:Y:S02]  /*107d0*/  LDC R0, c[0x0][0x28c] ;  /* 0x0000a300ff007b82 */ /* 0x002e640000000800 */
[----:B-1----:R-:W-:-:S13]  /*107e0*/  ISETP.GE.AND P0, PT, R0, 0x1, PT ;  /* 0x000000010000780c */ /* 0x002fda0003f06270 */
[----:B------:R-:W-:Y:S05]  /*107f0*/  @!P0 BRA `(.L_x_29) ;  /* 0x0000000000508947 */ /* 0x000fea0003800000 */
[----:B------:R-:W-:-:S06]  /*10800*/  UISETP.NE.AND UP0, UPT, UR23, 0x3, UPT ;  /* 0x000000031700788c */ /* 0x000fcc000bf05270 */
[----:B------:R-:W-:-:S13]  /*10810*/  PLOP3.LUT P0, PT, PT, PT, UP0, 0x80, 0x0 ;  /* 0x000000000000781c */ /* 0x000fda0003f0f008 */
[----:B------:R-:W-:Y:S05]  /*10820*/  @!P0 BRA `(.L_x_30) ;  /* 0x0000000000048947 */ /* 0x000fea0003800000 */
[----:B------:R-:W-:Y:S01]  /*10830*/  BPT.TRAP 0x1 ;  /* 0x000000040000795c */ /* 0x000fe20000300000 */
.L_x_30:
[----:B------:R-:W-:-:S04]  /*10840*/  UISETP.LT.AND UP0, UPT, UR9, 0x1, UPT ;  /* 0x000000010900788c */ /* 0x000fc8000bf01270 */
[----:B------:R-:W-:Y:S02]  /*10850*/  USEL UR8, UR9, 0x1, UP0 ;  /* 0x0000000109087887 */ /* 0x000fe40008000000 */
[----:B------:R-:W-:Y:S02]  /*10860*/  UISETP.GT.U32.AND UP0, UPT, UR13, 0x1, UPT ;  /* 0x000000010d00788c */ /* 0x000fe4000bf04070 */
[----:B------:R-:W-:-:S04]  /*10870*/  UIADD3 UR8, UR5, UR9, -UR8 ;  /* 0x0000000905087290 */ /* 0x000fc8000fffe808 */
[----:B------:R-:W-:Y:S01]  /*10880*/  UIMAD.WIDE.U32 UR6, UR8, 0x24924925, URZ ;  /* 0x24924925080678a5 */ /* 0x000fe2000f8e003f */
[----:B------:R-:W-:-:S03]  /*10890*/  PLOP3.LUT P0, PT, PT, PT, UP0, 0x80, 0x0 ;  /* 0x000000000000781c */ /* 0x000fc60003f0f008 */
[----:B------:R-:W-:-:S04]  /*108a0*/  UIADD3 UR6, UR8, -UR7, URZ ;  /* 0x8000000708067290 */ /* 0x000fc8000fffe03f */
[----:B------:R-:W-:-:S04]  /*108b0*/  ULEA.HI UR6, UR6, UR7, URZ, 0x1f ;  /* 0x0000000706067291 */ /* 0x000fc8000f8ff83f */
[----:B------:R-:W-:-:S04]  /*108c0*/  USHF.R.U32.HI UR6, URZ, 0x2, UR6 ;  /* 0x000000023f067899 */ /* 0x000fc80008011606 */
[----:B------:R-:W-:-:S04]  /*108d0*/  UIMAD UR6, UR6, -0x7, UR8 ;  /* 0xfffffff9060678a4 */ /* 0x000fc8000f8e0208 */
[----:B------:R-:W-:-:S04]  /*108e0*/  ULEA UR6, UR6, UR11, 0x3 ;  /* 0x0000000b06067291 */ /* 0x000fc8000f8e183f */
[----:B------:R-:W-:-:S04]  /*108f0*/  UIADD3 UR6, UR6, 0x38, URZ ;  /* 0x0000003806067890 */ /* 0x000fc8000fffe03f */
[----:B------:R-:W-:-:S09]  /*10900*/  UPRMT UR6, URZ, 0x654, UR6 ;  /* 0x000006543f067896 */ /* 0x000fd20008000006 */
[----:B------:R-:W-:Y:S01]  /*10910*/  SYNCS.ARRIVE.TRANS64.RED.A1T0 RZ, [UR6], RZ ;  /* 0x000000ffffff79a7 */ /* 0x000fe20008100406 */
[----:B------:R-:W-:Y:S05]  /*10920*/  @P0 BRA `(.L_x_29) ;  /* 0x0000000000040947 */ /* 0x000fea0003800000 */
[----:B------:R-:W-:Y:S01]  /*10930*/  BPT.TRAP 0x1 ;  /* 0x000000040000795c */ /* 0x000fe20000300000 */
.L_x_29:
[----:B------:R-:W3:Y:S01]  /*10940*/  LDL.LU R27, [R1+0x460] ;  /* 0x00046000011b7983 */ /* 0x000ee20000300800 */
[----:B------:R-:W1:Y:S01]  /*10950*/  LDC R24, c[0x0][0x288] ;  /* 0x0000a200ff187b82 */ /* 0x000e620000000800 */
[----:B------:R-:W0:Y:S01]  /*10960*/  S2R R26, SR_TID.X ;  /* 0x00000000001a7919 */ /* 0x000e220000002100 */
[----:B------:R-:W-:Y:S01]  /*10970*/  UIADD3 UR8, UR9, UR5, URZ ;  /* 0x0000000509087290 */ /* 0x000fe2000fffe03f */
[----:B------:R-:W-:Y:S01]  /*10980*/  ULDC UR6, c[0x0][0x284] ;  /* 0x0000a10000067ab9 */ /* 0x000fe20000000800 */
[----:B------:R-:W4:Y:S02]  /*10990*/  LDL.LU R25, [R1+0x45c] ;  /* 0x00045c0001197983 */ /* 0x000f240000300800 */
[----:B------:R-:W-:Y:S01]  /*109a0*/  UISETP.GT.U32.AND UP0, UPT, UR8, 0x6, UPT ;  /* 0x000000060800788c */ /* 0x000fe2000bf04070 */
[----:B------:R-:W-:Y:S01]  /*109b0*/  IMAD.MOV.U32 R40, RZ, RZ, -0x1 ;  /* 0xffffffffff287424 */ /* 0x000fe200078e00ff */
[----:B------:R-:W-:Y:S02]  /*109c0*/  USHF.R.S32.HI UR11, URZ, 0x1f, UR10 ;  /* 0x0000001f3f0b7899 */ /* 0x000fe4000801140a */
[----:B------:R-:W-:-:S02]  /*109d0*/  UISETP.LT.U32.AND UP0, UPT, UR9, 0x7, UP0 ;  /* 0x000000070900788c */ /* 0x000fc40008701070 */
[----:B------:R-:W-:Y:S01]  /*109e0*/  UISETP.GE.U32.AND UP1, UPT, UR9, 0x7, UPT ;  /* 0x000000070900788c */ /* 0x000fe2000bf26070 */
[----:B------:R-:W-:Y:S01]  /*109f0*/  ULDC.64 UR16, c[0x0][0x5d0] ;  /* 0x0001740000107ab9 */ /* 0x000fe20000000a00 */
[----:B------:R-:W-:-:S04]  /*10a00*/  USEL UR12, URZ, 0x1, !UP0 ;  /* 0x000000013f0c7887 */ /* 0x000fc8000c000000 */
[----:B------:R-:W-:Y:S01]  /*10a10*/  ULOP3.LUT UR4, UR4, UR12, URZ, 0x3c, !UPT ;  /* 0x0000000c04047292 */ /* 0x000fe2000f8e3c3f */
[C---:B0-----:R-:W-:Y:S01]  /*10a20*/  LOP3.LUT R2, R26.reuse, 0x3, RZ, 0xc0, !PT ;  /* 0x000000031a027812 */ /* 0x041fe200078ec0ff */
[----:B------:R-:W-:Y:S01]  /*10a30*/  IMAD.SHL.U32 R32, R26, 0x2, RZ ;  /* 0x000000021a207824 */ /* 0x000fe200078e00ff */
[----:B------:R-:W-:-:S03]  /*10a40*/  SHF.R.U32.HI R34, RZ, 0x7, R26 ;  /* 0x00000007ff227819 */ /* 0x000fc6000001161a */
[----:B-1----:R-:W-:Y:S01]  /*10a50*/  IMAD R2, R2, -0x2, R24 ;  /* 0xfffffffe02027824 */ /* 0x002fe200078e0218 */
[----:B------:R-:W-:Y:S02]  /*10a60*/  LOP3.LUT R34, R34, 0x1, RZ, 0xc0, !PT ;  /* 0x0000000122227812 */ /* 0x000fe400078ec0ff */
[----:B------:R-:W-:-:S03]  /*10a70*/  LOP3.LUT R32, R32, 0x6, RZ, 0xc0, !PT ;  /* 0x0000000620207812 */ /* 0x000fc600078ec0ff */
[----:B------:R-:W-:Y:S02]  /*10a80*/  IMAD.SHL.U32 R35, R34, 0x40, RZ ;  /* 0x0000004022237824 */ /* 0x000fe400078e00ff */
[----:B---3--:R-:W-:-:S04]  /*10a90*/  IMAD.WIDE R36, R27, 0x100, RZ ;  /* 0x000001001b247825 */ /* 0x008fc800078e02ff */
[----:B----4-:R-:W-:Y:S01]  /*10aa0*/  IMAD.SHL.U32 R0, R25, 0x100, RZ ;  /* 0x0000010019007824 */ /* 0x010fe200078e00ff */
[----:B------:R-:W-:-:S04]  /*10ab0*/  PRMT R32, R32, 0x6540, R25 ;  /* 0x0000654020207816 */ /* 0x000fc80000000019 */
[----:B------:R-:W-:Y:S01]  /*10ac0*/  ISETP.GE.AND P0, PT, R0, R24, PT ;  /* 0x000000180000720c */ /* 0x000fe20003f06270 */
[----:B------:R-:W-:Y:S01]  /*10ad0*/  IMAD.IADD R0, R2, 0x1, -R0 ;  /* 0x0000000102007824 */ /* 0x000fe200078e0a00 */
[----:B------:R-:W-:Y:S02]  /*10ae0*/  SHF.R.U32.HI R2, RZ, 0x2, R26 ;  /* 0x00000002ff027819 */ /* 0x000fe4000001161a */
[----:B------:R-:W-:Y:S01]  /*10af0*/  LOP3.LUT R24, R26, 0x60, RZ, 0xc0, !PT ;  /* 0x000000601a187812 */ /* 0x000fe200078ec0ff */
[----:B------:R-:W-:Y:S01]  /*10b00*/  IMAD.U32 R26, RZ, RZ, UR16 ;  /* 0x00000010ff1a7e24 */ /* 0x000fe2000f8e00ff */
[----:B------:R-:W-:Y:S02]  /*10b10*/  LOP3.LUT R2, R2, 0x7, RZ, 0xc0, !PT ;  /* 0x0000000702027812 */ /* 0x000fe400078ec0ff */
[----:B------:R-:W-:Y:S02]  /*10b20*/  SHF.R.U32.HI R24, RZ, 0x1, R24 ;  /* 0x00000001ff187819 */ /* 0x000fe40000011618 */
[----:B------:R-:W-:-:S02]  /*10b30*/  LOP3.LUT R35, R35, 0x40, R2, 0xe2, !PT ;  /* 0x0000004023237812 */ /* 0x000fc400078ee202 */
[----:B------:R-:W-:Y:S02]  /*10b40*/  IADD3 R2, RZ, -R24, -R2 ;  /* 0x80000018ff027210 */ /* 0x000fe40007ffe802 */
[----:B------:R-:W-:Y:S02]  /*10b50*/  SHF.R.S32.HI R33, RZ, 0x1f, R32 ;  /* 0x0000001fff217819 */ /* 0x000fe40000011420 */
[----:B------:R-:W-:Y:S01]  /*10b60*/  LOP3.LUT R35, R36, R35, R24, 0xfe, !PT ;  /* 0x0000002324237212 */ /* 0x000fe200078efe18 */
[----:B------:R-:W-:Y:S02]  /*10b70*/  IMAD R34, R34, -0x40, R2 ;  /* 0xffffffc022227824 */ /* 0x000fe400078e0202 */
[----:B------:R-:W-:Y:S02]  /*10b80*/  IMAD.SHL.U32 R2, R27, 0x100, RZ ;  /* 0x000001001b027824 */ /* 0x000fe400078e00ff */
[----:B------:R-:W-:-:S03]  /*10b90*/  IMAD.WIDE.U32 R26, R26, UR10, R32 ;  /* 0x0000000a1a1a7c25 */ /* 0x000fc6000f8e0020 */
[C---:B------:R-:W-:Y:S02]  /*10ba0*/  IADD3 R34, -R2.reuse, UR6, R34 ;  /* 0x0000000602227c10 */ /* 0x040fe4000fffe122 */
[----:B------:R-:W-:Y:S01]  /*10bb0*/  ISETP.GE.OR P0, PT, R2, UR6, P0 ;  /* 0x0000000602007c0c */ /* 0x000fe20008706670 */
[----:B------:R-:W-:Y:S02]  /*10bc0*/  UIMAD.WIDE.U32 UR6, UR8, 0x24924925, URZ ;  /* 0x24924925080678a5 */ /* 0x000fe4000f8e003f */
[----:B------:R-:W-:Y:S02]  /*10bd0*/  UIMAD UR6, UR11, UR16, URZ ;  /* 0x000000100b0672a4 */ /* 0x000fe4000f8e023f */
[----:B------:R-:W-:Y:S02]  /*10be0*/  UIADD3 UR5, UR8, -UR7, URZ ;  /* 0x8000000708057290 */ /* 0x000fe4000fffe03f */
[----:B------:R-:W-:Y:S02]  /*10bf0*/  UIMAD UR6, UR10, UR17, UR6 ;  /* 0x000000110a0672a4 */ /* 0x000fe4000f8e0206 */
[----:B------:R-:W-:-:S04]  /*10c00*/  ULEA.HI UR5, UR5, UR7, URZ, 0x1f ;  /* 0x0000000705057291 */ /* 0x000fc8000f8ff83f */
[----:B------:R-:W-:Y:S01]  /*10c10*/  USHF.R.U32.HI UR5, URZ, 0x2, UR5 ;  /* 0x000000023f057899 */ /* 0x000fe20008011605 */
[----:B------:R-:W-:-:S03]  /*10c20*/  VIADD R27, R27, UR6 ;  /* 0x000000061b1b7c36 */ /* 0x000fc60008000000 */
[----:B------:R-:W-:Y:S02]  /*10c30*/  @UP1 ULOP3.LUT UR4, UR4, 0x1, UR5, 0x78, !UPT ;  /* 0x0000000104041892 */ /* 0x000fe4000f8e7805 */
[----:B------:R-:W-:Y:S01]  /*10c40*/  UIMAD UR5, UR5, -0x7, UR8 ;  /* 0xfffffff9050578a4 */ /* 0x000fe2000f8e0208 */
[----:B------:R-:W-:Y:S11]  /*10c50*/  @P0 BRA `(.L_x_31) ;  /* 0x0000012400b40947 */ /* 0x000ff60003800000 */
[----:B------:R-:W0:Y:S01]  /*10c60*/  LDC.64 R28, c[0x0][0x5c8] ;  /* 0x00017200ff1c7b82 */ /* 0x000e220000000a00 */
[----:B------:R-:W-:Y:S01]  /*10c70*/  ULDC.64 UR6, c[0x0][0x5c0] ;  /* 0x0001700000067ab9 */ /* 0x000fe20000000a00 */
[----:B------:R-:W-:Y:S01]  /*10c80*/  BSSY B0, `(.L_x_31) ;  /* 0x000126a000007945 */ /* 0x000fe20003800000 */
[-C--:B0-----:R-:W-:Y:S01]  /*10c90*/  IMAD R2, R37, R28.reuse, RZ ;  /* 0x0000001c25027224 */ /* 0x081fe200078e02ff */
[----:B------:R-:W-:Y:S01]  /*10ca0*/  SHF.L.U64.HI R38, R28, 0x3, R29 ;  /* 0x000000031c267819 */ /* 0x000fe2000001021d */
[----:B------:R-:W-:-:S04]  /*10cb0*/  IMAD.WIDE.U32 R26, R35, R28, R26 ;  /* 0x0000001c231a7225 */ /* 0x000fc800078e001a */
[----:B------:R-:W-:Y:S01]  /*10cc0*/  IMAD R2, R35, R29, R2 ;  /* 0x0000001d23027224 */ /* 0x000fe200078e0202 */
[C---:B------:R-:W-:Y:S01]  /*10cd0*/  LEA R30, P2, R28.reuse, R26, 0x7 ;  /* 0x0000001a1c1e7211 */ /* 0x040fe200078438ff */
[----:B------:R-:W-:Y:S01]  /*10ce0*/  IMAD.SHL.U32 R25, R28, 0x8, RZ ;  /* 0x000000081c197824 */ /* 0x000fe200078e00ff */
[----:B------:R-:W-:Y:S01]  /*10cf0*/  IADD3 R24, P5, R26, UR6, RZ ;  /* 0x000000061a187c10 */ /* 0x000fe2000ffbe0ff */
[----:B------:R-:W-:-:S03]  /*10d00*/  IMAD.IADD R2, R27, 0x1, R2 ;  /* 0x000000011b027824 */ /* 0x000fc600078e0202 */
[----:B------:R-:W-:Y:S02]  /*10d10*/  IADD3 R26, P0, P1, R26, UR6, R25 ;  /* 0x000000061a1a7c10 */ /* 0x000fe4000f91e019 */
[----:B------:R-:W-:Y:S02]  /*10d20*/  LEA.HI.X R31, R28, R2, R29, 0x7, P2 ;  /* 0x000000021c1f7211 */ /* 0x000fe400010f3c1d */
[----:B------:R-:W-:Y:S02]  /*10d30*/  IADD3 R28, P2, P3, R30, UR6, R25 ;  /* 0x000000061e1c7c10 */ /* 0x000fe4000fb5e019 */
[----:B------:R-:W-:Y:S02]  /*10d40*/  IADD3.X R25, R2, UR7, RZ, P5, !PT ;  /* 0x0000000702197c10 */ /* 0x000fe4000affe4ff */
[----:B------:R-:W-:Y:S02]  /*10d50*/  FSETP.NEU.AND P5, PT, RZ, UR22, PT ;  /* 0x00000016ff007c0b */ /* 0x000fe4000bfad000 */
[----:B------:R-:W-:-:S02]  /*10d60*/  IADD3 R30, P6, R30, UR6, RZ ;  /* 0x000000061e1e7c10 */ /* 0x000fc4000ffde0ff */
[C-C-:B------:R-:W-:Y:S02]  /*10d70*/  IADD3.X R29, R31.reuse, UR7, R38.reuse, P2, P3 ;  /* 0x000000071f1d7c10 */ /* 0x140fe400097e6426 */
[----:B------:R-:W-:Y:S02]  /*10d80*/  IADD3.X R27, R2, UR7, R38, P0, P1 ;  /* 0x00000007021b7c10 */ /* 0x000fe400087e2426 */
[----:B------:R-:W-:-:S05]  /*10d90*/  IADD3.X R31, R31, UR7, RZ, P6, !PT ;  /* 0x000000071f1f7c10 */ /* 0x000fca000b7fe4ff */
[----:B------:R-:W-:Y:S05]  /*10da0*/  @!P5 BRA `(.L_x_32) ;  /* 0x000000d800f8d947 */ /* 0x000fea0003800000 */
[----:B------:R-:W-:Y:S01]  /*10db0*/  ULDC.64 UR6, c[0x0][0x5b8] ;  /* 0x00016e0000067ab9 */ /* 0x000fe20000000a00 */
[----:B------:R-:W-:Y:S01]  /*10dc0*/  BSSY B1, `(.L_x_33) ;  /* 0x0000013000017945 */ /* 0x000fe20003800000 */
[----:B------:R-:W-:Y:S01]  /*10dd0*/  IMAD.U32 R2, RZ, RZ, UR6 ;  /* 0x00000006ff027e24 */ /* 0x000fe2000f8e00ff */
[----:B------:R-:W-:-:S03]  /*10de0*/  UIMAD UR6, UR11, UR6, URZ ;  /* 0x000000060b0672a4 */ /* 0x000fc6000f8e023f */
[----:B------:R-:W-:Y:S01]  /*10df0*/  IMAD.WIDE.U32 R32, R2, UR10, R32 ;  /* 0x0000000a02207c25 */ /* 0x000fe2000f8e0020 */
[----:B------:R-:W-:-:S03]  /*10e00*/  UIMAD UR6, UR10, UR7, UR6 ;  /* 0x000000070a0672a4 */ /* 0x000fc6000f8e0206 */
[----:B------:R-:W-:Y:S01]  /*10e10*/  IMAD.MOV.U32 R38, RZ, RZ, R32 ;  /* 0x000000ffff267224 */ /* 0x000fe200078e0020 */
[----:B------:R-:W-:Y:S02]  /*10e20*/  ULDC.64 UR10, c[0x0][0x5a8] ;  /* 0x00016a00000a7ab9 */ /* 0x000fe40000000a00 */
[----:B------:R-:W-:Y:S01]  /*10e30*/  VIADD R39, R33, UR6 ;  /* 0x0000000621277c36 */ /* 0x000fe20008000000 */
[----:B------:R-:W-:Y:S02]  /*10e40*/  ULDC.64 UR6, c[0x0][0x5b0] ;  /* 0x00016c0000067ab9 */ /* 0x000fe40000000a00 */
[----:B------:R-:W-:Y:S02]  /*10e50*/  IMAD R2, R37, UR6, RZ ;  /* 0x0000000625027c24 */ /* 0x000fe4000f8e02ff */
[----:B------:R-:W-:-:S04]  /*10e60*/  IMAD.WIDE.U32 R32, R35, UR6, R38 ;  /* 0x0000000623207c25 */ /* 0x000fc8000f8e0026 */
[----:B------:R-:W-:Y:S01]  /*10e70*/  IMAD R2, R35, UR7, R2 ;  /* 0x0000000723027c24 */ /* 0x000fe2000f8e0202 */
[----:B------:R-:W-:-:S04]  /*10e80*/  IADD3 R32, P0, R32, UR10, RZ ;  /* 0x0000000a20207c10 */ /* 0x000fc8000ff1e0ff */
[--C-:B------:R-:W-:Y:S02]  /*10e90*/  IADD3.X R33, R33, UR11, R2.reuse, P0, !PT ;  /* 0x0000000b21217c10 */ /* 0x100fe400087fe402 */
[----:B------:R-:W-:Y:S02]  /*10ea0*/  ISETP.GE.AND P0, PT, R34, 0x1, PT ;  /* 0x000000012200780c */ /* 0x000fe40003f06270 */
[----:B------:R-:W-:Y:S02]  /*10eb0*/  PRMT R2, RZ, 0x7610, R2 ;  /* 0x00007610ff027816 */ /* 0x000fe40000000002 */
[----:B------:R-:W-:-:S13]  /*10ec0*/  ISETP.LT.OR P1, PT, R0, 0x1, !P0 ;  /* 0x000000010000780c */ /* 0x000fda0004721670 */
[----:B------:R-:W-:Y:S05]  /*10ed0*/  @P1 BRA `(.L_x_34) ;  /* 0x0000000000041947 */ /* 0x000fea0003800000 */
[----:B------:R0:W5:Y:S02]  /*10ee0*/  LDG.E.U8 R2, desc[UR20][R32.64] ;  /* 0x0000001420027981 */ /* 0x000164000c1e1100 */
.L_x_34:
[----:B------:R-:W-:Y:S05]  /*10ef0*/  BSYNC B1 ;  /* 0x0000000000017941 */ /* 0x000fea0003800000 */
.L_x_33:
[----:B-----5:R-:W-:Y:S01]  /*10f00*/  LOP3.LUT R2, R2, 0xff, RZ, 0xc0, !PT ;  /* 0x000000ff02027812 */ /* 0x020fe200078ec0ff */
[----:B------:R-:W-:Y:S03]  /*10f10*/  BSSY B1, `(.L_x_35) ;  /* 0x000000b000017945 */ /* 0x000fe60003800000 */
[----:B------:R-:W-:-:S05]  /*10f20*/  F2FP.F16.E4M3.UNPACK_B R2, R2 ;  /* 0x00000002ff02723e */ /* 0x000fca00020006ff */
[----:B------:R-:W-:-:S05]  /*10f30*/  HADD2.F32 R2, -RZ, R2.H0_H0 ;  /* 0x20000002ff027230 */ /* 0x000fca0000004100 */
[----:B------:R-:W-:-:S04]  /*10f40*/  FMUL R2, R2, UR22 ;  /* 0x0000001602027c20 */ /* 0x000fc80008400000 */
[--C-:B------:R-:W-:Y:S01]  /*10f50*/  FFMA R3, R3, UR15, R2.reuse ;  /* 0x0000000f03037c23 */ /* 0x100fe20008000002 */
[----:B------:R-:W-:-:S04]  /*10f60*/  PRMT R2, RZ, 0x7610, R2 ;  /* 0x00007610ff027816 */ /* 0x000fc80000000002 */
[----:B------:R-:W-:-:S05]  /*10f70*/  F2FP.SATFINITE.E4M3.F32.PACK_AB_MERGE_C R3, RZ, R3, RZ ;  /* 0x00000003ff03723e */ /* 0x000fca00048070ff */
[----:B------:R1:W-:Y:S01]  /*10f80*/  @!P1 STG.E.U8 desc[UR20][R24.64], R3 ;  /* 0x0000000318009986 */ /* 0x0003e2000c101114 */
[----:B------:R-:W-:-:S13]  /*10f90*/  ISETP.LT.OR P1, PT, R0, 0x2, !P0 ;  /* 0x000000020000780c */ /* 0x000fda0004721670 */
[----:B-1----:R-:W-:Y:S05]  /*10fa0*/  @P1 BRA `(.L_x_36) ;  /* 0x0000000000041947 */ /* 0x002fea0003800000 */
[----:B------:R1:W5:Y:S02]  /*10fb0*/  LDG.E.U8 R2, desc[UR20][R32.64+0x1] ;  /* 0x0000011420027981 */ /* 0x000364000c1e1100 */
.L_x_36:
[----:B------:R-:W-:Y:S05]  /*10fc0*/  BSYNC B1 ;  /* 0x0000000000017941 */ /* 0x000fea0003800000 */
.L_x_35:
[----:B-----5:R-:W-:Y:S01]  /*10fd0*/  LOP3.LUT R2, R2, 0xff, RZ, 0xc0, !PT ;  /* 0x000000ff02027812 */ /* 0x020fe200078ec0ff */
[----:B------:R-:W-:Y:S03]  /*10fe0*/  BSSY B1, `(.L_x_37) ;  /* 0x0000013000017945 */ /* 0x000fe60003800000 */
[----:B------:R-:W-:-:S05]  /*10ff0*/  F2FP.F16.E4M3.UNPACK_B R2, R2 ;  /* 0x00000002ff02723e */ /* 0x000fca00020006ff */
[----:B------:R-:W-:-:S05]  /*11000*/  HADD2.F32 R2, -RZ, R2.H0_H0 ;  /* 0x20000002ff027230 */ /* 0x000fca0000004100 */
[----:B------:R-:W-:-:S04]  /*11010*/  FMUL R2, R2, UR22 ;  /* 0x0000001602027c20 */ /* 0x000fc80008400000 */
[----:B------:R-:W-:-:S05]  /*11020*/  FFMA R4, R4, UR15, R2 ;  /* 0x0000000f04047c23 */ /* 0x000fca0008000002 */
[----:B------:R-:W-:-:S05]  /*11030*/  F2FP.SATFINITE.E4M3.F32.PACK_AB_MERGE_C R4, RZ, R4, RZ ;  /* 0x00000004ff04723e */ /* 0x000fca00048070ff */
[----:B------:R3:W-:Y:S01]  /*11040*/  @!P1 STG.E.U8 desc[UR20][R24.64+0x1], R4 ;  /* 0x0000010418009986 */ /* 0x0007e2000c101114 */
[----:B------:R-:W-:-:S05]  /*11050*/  IADD3 R2, P1, R35, 0x8, RZ ;  /* 0x0000000823027810 */ /* 0x000fca0007f3e0ff */
[----:B------:R-:W-:-:S04]  /*11060*/  IMAD.X R3, RZ, RZ, R37, P1 ;  /* 0x000000ffff037224 */ /* 0x000fc800008e0625 */
[----:B------:R-:W-:-:S04]  /*11070*/  IMAD R3, R3, UR6, RZ ;  /* 0x0000000603037c24 */ /* 0x000fc8000f8e02ff */
[C---:B---3--:R-:W-:Y:S02]  /*11080*/  IMAD R4, R2.reuse, UR7, R3 ;  /* 0x0000000702047c24 */ /* 0x048fe4000f8e0203 */
[----:B------:R-:W-:-:S03]  /*11090*/  IMAD.WIDE.U32 R2, R2, UR6, R38 ;  /* 0x0000000602027c25 */ /* 0x000fc6000f8e0026 */
[----:B------:R-:W-:-:S04]  /*110a0*/  IADD3 R2, P1, R2, UR10, RZ ;  /* 0x0000000a02027c10 */ /* 0x000fc8000ff3e0ff */
[--C-:B------:R-:W-:Y:S02]  /*110b0*/  IADD3.X R3, R3, UR11, R4.reuse, P1, !PT ;  /* 0x0000000b03037c10 */ /* 0x100fe40008ffe404 */
[----:B------:R-:W-:Y:S02]  /*110c0*/  ISETP.GE.AND P1, PT, R34, 0x9, PT ;  /* 0x000000092200780c */ /* 0x000fe40003f26270 */
[----:B------:R-:W-:Y:S02]  /*110d0*/  PRMT R4, RZ, 0x7610, R4 ;  /* 0x00007610ff047816 */ /* 0x000fe40000000004 */
[----:B------:R-:W-:-:S13]  /*110e0*/  ISETP.LT.OR P2, PT, R0, 0x1, !P1 ;  /* 0x000000010000780c */ /* 0x000fda0004f41670 */
[----:B------:R-:W-:Y:S05]  /*110f0*/  @P2 BRA `(.L_x_38) ;  /* 0x0000000000042947 */ /* 0x000fea0003800000 */
[----:B------:R3:W5:Y:S02]  /*11100*/  LDG.E.U8 R4, desc[UR20][R2.64] ;  /* 0x0000001402047981 */ /* 0x000764000c1e1100 */
.L_x_38:
[----:B------:R-:W-:Y:S05]  /*11110*/  BSYNC B1 ;  /* 0x0000000000017941 */ /* 0x000fea0003800000 */
.L_x_37:
        /* <DEDUP_REMOVED lines=10> */
[----:B----4-:R-:W-:Y:S05]  /*111c0*/  @P2 BRA `(.L_x_40) ;  /* 0x0000000000042947 */ /* 0x010fea0003800000 */
[----:B------:R4:W5:Y:S02]  /*111d0*/  LDG.E.U8 R4, desc[UR20][R2.64+0x1] ;  /* 0x0000011402047981 */ /* 0x000964000c1e1100 */
.L_x_40:
[----:B------:R-:W-:Y:S05]  /*111e0*/  BSYNC B1 ;  /* 0x0000000000017941 */ /* 0x000fea0003800000 */
.L_x_39:
[----:B-----5:R-:W-:Y:S01]  /*111f0*/  LOP3.LUT R4, R4, 0xff, RZ, 0xc0, !PT ;  /* 0x000000ff04047812 */ /* 0x020fe200078ec0ff */
[----:B------:R-:W-:Y:S01]  /*11200*/  BSSY B1, `(.L_x_41) ;  /* 0x000000b000017945 */ /* 0x000fe20003800000 */
[----:B------:R-:W-:Y:S02]  /*11210*/  ISETP.LT.OR P3, PT, R0, 0x9, !P0 ;  /* 0x000000090000780c */ /* 0x000fe40004761670 */
[----:B------:R-:W-:-:S05]  /*11220*/  F2FP.F16.E4M3.UNPACK_B R4, R4 ;  /* 0x00000004ff04723e */ /* 0x000fca00020006ff */
[----:B------:R-:W-:-:S05]  /*11230*/  HADD2.F32 R4, -RZ, R4.H0_H0 ;  /* 0x20000004ff047230 */ /* 0x000fca0000004100 */
[----:B------:R-:W-:-:S04]  /*11240*/  FMUL R4, R4, UR22 ;  /* 0x0000001604047c20 */ /* 0x000fc80008400000 */
[--C-:B------:R-:W-:Y:S01]  /*11250*/  FFMA R6, R6, UR15, R4.reuse ;  /* 0x0000000f06067c23 */ /* 0x100fe20008000004 */
[----:B------:R-:W-:-:S04]  /*11260*/  PRMT R4, RZ, 0x7610, R4 ;  /* 0x00007610ff047816 */ /* 0x000fc80000000004 */
[----:B------:R-:W-:-:S05]  /*11270*/  F2FP.SATFINITE.E4M3.F32.PACK_AB_MERGE_C R6, RZ, R6, RZ ;  /* 0x00000006ff06723e */ /* 0x000fca00048070ff */
[----:B------:R0:W-:Y:S01]  /*11280*/  @!P2 STG.E.U8 desc[UR20][R26.64+0x1], R6 ;  /* 0x000001061a00a986 */ /* 0x0001e2000c101114 */
[----:B------:R-:W-:Y:S05]  /*11290*/  @P3 BRA `(.L_x_42) ;  /* 0x0000000000043947 */ /* 0x000fea0003800000 */
[----:B------:R0:W5:Y:S02]  /*112a0*/  LDG.E.U8 R4, desc[UR20][R32.64+0x8] ;  /* 0x0000081420047981 */ /* 0x000164000c1e1100 */
.L_x_42:
[----:B------:R-:W-:Y:S05]  /*112b0*/  BSYNC B1 ;  /* 0x0000000000017941 */ /* 0x000fea0003800000 */
.L_x_41:
        /* <DEDUP_REMOVED lines=12> */
.L_x_44:
[----:B------:R-:W-:Y:S05]  /*11380*/  BSYNC B1 ;  /* 0x0000000000017941 */ /* 0x000fea0003800000 */
.L_x_43:
        /* <DEDUP_REMOVED lines=12> */
.L_x_46:
[----:B------:R-:W-:Y:S05]  /*11450*/  BSYNC B1 ;  /* 0x0000000000017941 */ /* 0x000fea0003800000 */
.L_x_45:
        /* <DEDUP_REMOVED lines=12> */
.L_x_48:
[----:B------:R-:W-:Y:S05]  /*11520*/  BSYNC B1 ;  /* 0x0000000000017941 */ /* 0x000fea0003800000 */
.L_x_47:
        /* <DEDUP_REMOVED lines=12> */
.L_x_50:
[----:B------:R-:W-:Y:S05]  /*115f0*/  BSYNC B1 ;  /* 0x0000000000017941 */ /* 0x000fea0003800000 */
.L_x_49:
        /* <DEDUP_REMOVED lines=12> */
.L_x_52:
[----:B------:R-:W-:Y:S05]  /*116c0*/  BSYNC B1 ;  /* 0x0000000000017941 */ /* 0x000fea0003800000 */
.L_x_51:
        /* <DEDUP_REMOVED lines=12> */
.L_x_54:
[----:B------:R-:W-:Y:S05]  /*11790*/  BSYNC B1 ;  /* 0x0000000000017941 */ /* 0x000fea0003800000 */
.L_x_53:
        /* <DEDUP_REMOVED lines=12> */
.L_x_56:
[----:B------:R-:W-:Y:S05]  /*11860*/  BSYNC B1 ;  /* 0x0000000000017941 */ /* 0x000fea0003800000 */
.L_x_55:
        /* <DEDUP_REMOVED lines=12> */
.L_x_58:
[----:B------:R-:W-:Y:S05]  /*11930*/  BSYNC B1 ;  /* 0x0000000000017941 */ /* 0x000fea0003800000 */
.L_x_57:
        /* <DEDUP_REMOVED lines=12> */
.L_x_60:
[----:B------:R-:W-:Y:S05]  /*11a00*/  BSYNC B1 ;  /* 0x0000000000017941 */ /* 0x000fea0003800000 */
.L_x_59:
        /* <DEDUP_REMOVED lines=12> */
.L_x_62:
[----:B------:R-:W-:Y:S05]  /*11ad0*/  BSYNC B1 ;  /* 0x0000000000017941 */ /* 0x000fea0003800000 */
.L_x_61:
        /* <DEDUP_REMOVED lines=12> */
.L_x_64:
[----:B------:R-:W-:Y:S05]  /*11ba0*/  BSYNC B1 ;  /* 0x0000000000017941 */ /* 0x000fea0003800000 */
.L_x_63:
        /* <DEDUP_REMOVED lines=12> */
.L_x_66:
[----:B------:R-:W-:Y:S05]  /*11c70*/  BSYNC B1 ;  /* 0x0000000000017941 */ /* 0x000fea0003800000 */
.L_x_65:
        /* <DEDUP_REMOVED lines=12> */
.L_x_68:
[----:B------:R-:W-:Y:S05]  /*11d40*/  BSYNC B1 ;  /* 0x0000000000017941 */ /* 0x000fea0003800000 */
.L_x_67:
        /* <DEDUP_REMOVED lines=12> */
.L_x_70:
[----:B------:R-:W-:Y:S05]  /*11e10*/  BSYNC B1 ;  /* 0x0000000000017941 */ /* 0x000fea0003800000 */
.L_x_69:
        /* <DEDUP_REMOVED lines=12> */
.L_x_72:
[----:B------:R-:W-:Y:S05]  /*11ee0*/  BSYNC B1 ;  /* 0x0000000000017941 */ /* 0x000fea0003800000 */
.L_x_71:
        /* <DEDUP_REMOVED lines=12> */
.L_x_74:
[----:B------:R-:W-:Y:S05]  /*11fb0*/  BSYNC B1 ;  /* 0x0000000000017941 */ /* 0x000fea0003800000 */
.L_x_73:
        /* <DEDUP_REMOVED lines=12> */
.L_x_76:
[----:B------:R-:W-:Y:S05]  /*12080*/  BSYNC B1 ;  /* 0x0000000000017941 */ /* 0x000fea0003800000 */
.L_x_75:
        /* <DEDUP_REMOVED lines=12> */
.L_x_78:
[----:B------:R-:W-:Y:S05]  /*12150*/  BSYNC B1 ;  /* 0x0000000000017941 */ /* 0x000fea0003800000 */
.L_x_77:
        /* <DEDUP_REMOVED lines=12> */
.L_x_80:
[----:B------:R-:W-:Y:S05]  /*12220*/  BSYNC B1 ;  /* 0x0000000000017941 */ /* 0x000fea0003800000 */
.L_x_79:
        /* <DEDUP_REMOVED lines=12> */
.L_x_82:
[----:B------:R-:W-:Y:S05]  /*122f0*/  BSYNC B1 ;  /* 0x0000000000017941 */ /* 0x000fea0003800000 */
.L_x_81:
        /* <DEDUP_REMOVED lines=12> */
.L_x_84:
[----:B------:R-:W-:Y:S05]  /*123c0*/  BSYNC B1 ;  /* 0x0000000000017941 */ /* 0x000fea0003800000 */
.L_x_83:
        /* <DEDUP_REMOVED lines=12> */
.L_x_86:
[----:B------:R-:W-:Y:S05]  /*12490*/  BSYNC B1 ;  /* 0x0000000000017941 */ /* 0x000fea0003800000 */
.L_x_85:
        /* <DEDUP_REMOVED lines=12> */
.L_x_88:
[----:B------:R-:W-:Y:S05]  /*12560*/  BSYNC B1 ;  /* 0x0000000000017941 */ /* 0x000fea0003800000 */
.L_x_87:
        /* <DEDUP_REMOVED lines=12> */
.L_x_90:
[----:B------:R-:W-:Y:S05]  /*12630*/  BSYNC B1 ;  /* 0x0000000000017941 */ /* 0x000fea0003800000 */
.L_x_89:
        /* <DEDUP_REMOVED lines=12> */
.L_x_92:
[----:B------:R-:W-:Y:S05]  /*12700*/  BSYNC B1 ;  /* 0x0000000000017941 */ /* 0x000fea0003800000 */
.L_x_91:
        /* <DEDUP_REMOVED lines=12> */
.L_x_94:
[----:B------:R-:W-:Y:S05]  /*127d0*/  BSYNC B1 ;  /* 0x0000000000017941 */ /* 0x000fea0003800000 */
.L_x_93:
        /* <DEDUP_REMOVED lines=12> */
.L_x_96:
[----:B------:R-:W-:Y:S05]  /*128a0*/  BSYNC B1 ;  /* 0x0000000000017941 */ /* 0x000fea0003800000 */
.L_x_95:
        /* <DEDUP_REMOVED lines=12> */
.L_x_98:
[----:B------:R-:W-:Y:S05]  /*12970*/  BSYNC B1 ;  /* 0x0000000000017941 */ /* 0x000fea0003800000 */
.L_x_97:
        /* <DEDUP_REMOVED lines=12> */
.L_x_100:
[----:B------:R-:W-:Y:S05]  /*12a40*/  BSYNC B1 ;  /* 0x0000000000017941 */ /* 0x000fea0003800000 */
.L_x_99:
        /* <DEDUP_REMOVED lines=12> */
.L_x_102:
[----:B------:R-:W-:Y:S05]  /*12b10*/  BSYNC B1 ;  /* 0x0000000000017941 */ /* 0x000fea0003800000 */
.L_x_101:
        /* <DEDUP_REMOVED lines=12> */
.L_x_104:
[----:B------:R-:W-:Y:S05]  /*12be0*/  BSYNC B1 ;  /* 0x0000000000017941 */ /* 0x000fea0003800000 */
.L_x_103:
        /* <DEDUP_REMOVED lines=12> */
.L_x_106:
[----:B------:R-:W-:Y:S05]  /*12cb0*/  BSYNC B1 ;  /* 0x0000000000017941 */ /* 0x000fea0003800000 */
.L_x_105:
        /* <DEDUP_REMOVED lines=12> */
.L_x_108:
[----:B------:R-:W-:Y:S05]  /*12d80*/  BSYNC B1 ;  /* 0x0000000000017941 */ /* 0x000fea0003800000 */
.L_x_107:
        /* <DEDUP_REMOVED lines=12> */
.L_x_110:
[----:B------:R-:W-:Y:S05]  /*12e50*/  BSYNC B1 ;  /* 0x0000000000017941 */ /* 0x000fea0003800000 */
.L_x_109:
        /* <DEDUP_REMOVED lines=12> */
.L_x_112:
[----:B------:R-:W-:Y:S05]  /*12f20*/  BSYNC B1 ;  /* 0x0000000000017941 */ /* 0x000fea0003800000 */
.L_x_111:
        /* <DEDUP_REMOVED lines=12> */
.L_x_114:
[----:B------:R-:W-:Y:S05]  /*12ff0*/  BSYNC B1 ;  /* 0x0000000000017941 */ /* 0x000fea0003800000 */
.L_x_113:
[----:B-----5:R-:W-:Y:S01]  /*13000*/  LOP3.LUT R4, R4, 0xff, RZ, 0xc0, !PT ;  /* 0x000000ff04047812 */ /* 0x020fe200078ec0ff */
[----:B------:R-:W-:Y:S01]  /*13010*/  BSSY B1, `(.L_x_115) ;  /* 0x000000b000017945 */ /* 0x000fe20003800000 */
[----:B------:R-:W-:Y:S02]  /*13020*/  ISETP.LT.OR P2, PT, R0, 0x52, !P0 ;  /* 0x000000520000780c */ /* 0x000fe40004741670 */
[----:B------:R-:W-:-:S05]  /*13030*/  F2FP.F16.E4M3.UNPACK_B R4, R4 ;  /* 0x00000004ff04723e */ /* 0x000fca00020006ff */
[----:B------:R-:W-:-:S05]  /*13040*/  HADD2.F32 R4, -RZ, R4.H0_H0 ;  /* 0x20000004ff047230 */ /* 0x000fca0000004100 */
[----:B------:R-:W-:-:S04]  /*13050*/  FMUL R4, R4, UR22 ;  /* 0x0000001604047c20 */ /* 0x000fc80008400000 */
[----:B------:R-:W-:-:S05]  /*13060*/  FFMA R4, R171, UR15, R4 ;  /* 0x0000000fab047c23 */ /* 0x000fca0008000004 */
[----:B------:R-:W-:Y:S02]  /*13070*/  F2FP.SATFINITE.E4M3.F32.PACK_AB_MERGE_C R5, RZ, R4, RZ ;  /* 0x00000004ff05723e */ /* 0x000fe400048070ff */
[----:B------:R-:W-:-:S03]  /*13080*/  PRMT R4, RZ, 0x7610, R4 ;  /* 0x00007610ff047816 */ /* 0x000fc60000000004 */
[----:B------:R0:W-:Y:S01]  /*13090*/  @!P3 STG.E.U8 desc[UR20][R24.64+0x50], R5 ;  /* 0x000050051800b986 */ /* 0x0001e2000c101114 */
[----:B------:R-:W-:Y:S05]  /*130a0*/  @P2 BRA `(.L_x_116) ;  /* 0x0000000000042947 */ /* 0x000fea0003800000 */
[----:B------:R0:W5:Y:S02]  /*130b0*/  LDG.E.U8 R4, desc[UR20][R32.64+0x51] ;  /* 0x0000511420047981 */ /* 0x000164000c1e1100 */
.L_x_116:
[----:B------:R-:W-:Y:S05]  /*130c0*/  BSYNC B1 ;  /* 0x0000000000017941 */ /* 0x000fea0003800000 */
.L_x_115:
[----:B-----5:R-:W-:Y:S01]  /*130d0*/  LOP3.LUT R4, R4, 0xff, RZ, 0xc0, !PT ;  /* 0x000000ff04047812 */ /* 0x020fe200078ec0ff */
[----:B------:R-:W-:Y:S01]  /*130e0*/  BSSY B1, `(.L_x_117) ;  /* 0x000000b000017945 */ /* 0x000fe20003800000 */
[----:B------:R-:W-:Y:S02]  /*130f0*/  ISETP.LT.OR P3, PT, R0, 0x51, !P1 ;  /* 0x000000510000780c */ /* 0x000fe40004f61670 */
[----:B------:R-:W-:-:S05]  /*13100*/  F2FP.F16.E4M3.UNPACK_B R4, R4 ;  /* 0x00000004ff04723e */ /* 0x000fca00020006ff */
[----:B------:R-:W-:-:S05]  /*13110*/  HADD2.F32 R4, -RZ, R4.H0_H0 ;  /* 0x20000004ff047230 */ /* 0x000fca0000004100 */
[----:B------:R-:W-:-:S04]  /*13120*/  FMUL R4, R4, UR22 ;  /* 0x0000001604047c20 */ /* 0x000fc80008400000 */
[----:B------:R-:W-:-:S05]  /*13130*/  FFMA R4, R172, UR15, R4 ;  /* 0x0000000fac047c23 */ /* 0x000fca0008000004 */
[----:B0-----:R-:W-:Y:S02]  /*13140*/  F2FP.SATFINITE.E4M3.F32.PACK_AB_MERGE_C R5, RZ, R4, RZ ;  /* 0x00000004ff05723e */ /* 0x001fe400048070ff */
[----:B------:R-:W-:-:S03]  /*13150*/  PRMT R4, RZ, 0x7610, R4 ;  /* 0x00007610ff047816 */ /* 0x000fc60000000004 */
[----:B------:R0:W-:Y:S01]  /*13160*/  @!P2 STG.E.U8 desc[UR20][R24.64+0x51], R5 ;  /* 0x000051051800a986 */ /* 0x0001e2000c101114 */
[----:B------:R-:W-:Y:S05]  /*13170*/  @P3 BRA `(.L_x_118) ;  /* 0x0000000000043947 */ /* 0x000fea0003800000 */
[----:B------:R0:W5:Y:S02]  /*13180*/  LDG.E.U8 R4, desc[UR20][R2.64+0x50] ;  /* 0x0000501402047981 */ /* 0x000164000c1e1100 */
.L_x_118:
[----:B------:R-:W-:Y:S05]  /*13190*/  BSYNC B1 ;  /* 0x0000000000017941 */ /* 0x000fea0003800000 */
.L_x_117:
        /* <DEDUP_REMOVED lines=12> */
.L_x_120:
[----:B------:R-:W-:Y:S05]  /*13260*/  BSYNC B1 ;  /* 0x0000000000017941 */ /* 0x000fea0003800000 */
.L_x_119:
[----:B-----5:R-:W-:Y:S01]  /*13270*/  LOP3.LUT R4, R4, 0xff, RZ, 0xc0, !PT ;  /* 0x000000ff04047812 */ /* 0x020fe200078ec0ff */
[----:B------:R-:W-:Y:S01]  /*13280*/  BSSY B1, `(.L_x_121) ;  /* 0x000000b000017945 */ /* 0x000fe20003800000 */
[----:B------:R-:W-:Y:S02]  /*13290*/  ISETP.LT.OR P3, PT, R0, 0x59, !P0 ;  /* 0x000000590000780c */ /* 0x000fe40004761670 */
[----:B------:R-:W-:-:S05]  /*132a0*/  F2FP.F16.E4M3.UNPACK_B R4, R4 ;  /* 0x00000004ff04723e */ /* 0x000fca00020006ff */
[----:B------:R-:W-:-:S05]  /*132b0*/  HADD2.F32 R4, -RZ, R4.H0_H0 ;  /* 0x20000004ff047230 */ /* 0x000fca0000004100 */
[----:B0-----:R-:W-:Y:S01]  /*132c0*/  FMUL R5, R4, UR22 ;  /* 0x0000001604057c20 */ /* 0x001fe20008400000 */
[----:B------:R-:W-:-:S03]  /*132d0*/  PRMT R4, RZ, 0x7610, R4 ;  /* 0x00007610ff047816 */ /* 0x000fc60000000004 */
[----:B------:R-:W-:-:S05]  /*132e0*/  FFMA R5, R174, UR15, R5 ;  /* 0x0000000fae057c23 */ /* 0x000fca0008000005 */
[----:B------:R-:W-:-:S05]  /*132f0*/  F2FP.SATFINITE.E4M3.F32.PACK_AB_MERGE_C R5, RZ, R5, RZ ;  /* 0x00000005ff05723e */ /* 0x000fca00048070ff */
[----:B------:R0:W-:Y:S01]  /*13300*/  @!P2 STG.E.U8 desc[UR20][R26.64+0x51], R5 ;  /* 0x000051051a00a986 */ /* 0x0001e2000c101114 */
[----:B------:R-:W-:Y:S05]  /*13310*/  @P3 BRA `(.L_x_122) ;  /* 0x0000000000043947 */ /* 0x000fea0003800000 */
[----:B------:R0:W5:Y:S02]  /*13320*/  LDG.E.U8 R4, desc[UR20][R32.64+0x58] ;  /* 0x0000581420047981 */ /* 0x000164000c1e1100 */
.L_x_122:
[----:B------:R-:W-:Y:S05]  /*13330*/  BSYNC B1 ;  /* 0x0000000000017941 */ /* 0x000fea0003800000 */
.L_x_121:
        /* <DEDUP_REMOVED lines=12> */
.L_x_124:
[----:B------:R-:W-:Y:S05]  /*13400*/  BSYNC B1 ;  /* 0x0000000000017941 */ /* 0x000fea0003800000 */
.L_x_123:
        /* <DEDUP_REMOVED lines=12> */
.L_x_126:
[----:B------:R-:W-:Y:S05]  /*134d0*/  BSYNC B1 ;  /* 0x0000000000017941 */ /* 0x000fea0003800000 */
.L_x_125:
        /* <DEDUP_REMOVED lines=12> */
.L_x_128:
[----:B------:R-:W-:Y:S05]  /*135a0*/  BSYNC B1 ;  /* 0x0000000000017941 */ /* 0x000fea0003800000 */
.L_x_127:
        /* <DEDUP_REMOVED lines=12> */
.L_x_130:
[----:B------:R-:W-:Y:S05]  /*13670*/  BSYNC B1 ;  /* 0x0000000000017941 */ /* 0x000fea0003800000 */
.L_x_129:
        /* <DEDUP_REMOVED lines=12> */
.L_x_132:
[----:B------:R-:W-:Y:S05]  /*13740*/  BSYNC B1 ;  /* 0x0000000000017941 */ /* 0x000fea0003800000 */
.L_x_131:
        /* <DEDUP_REMOVED lines=12> */
.L_x_134:
[----:B------:R-:W-:Y:S05]  /*13810*/  BSYNC B1 ;  /* 0x0000000000017941 */ /* 0x000fea0003800000 */
.L_x_133:
        /* <DEDUP_REMOVED lines=12> */
.L_x_136:
[----:B------:R-:W-:Y:S05]  /*138e0*/  BSYNC B1 ;  /* 0x0000000000017941 */ /* 0x000fea0003800000 */
.L_x_135:
        /* <DEDUP_REMOVED lines=12> */
.L_x_138:
[----:B------:R-:W-:Y:S05]  /*139b0*/  BSYNC B1 ;  /* 0x0000000000017941 */ /* 0x000fea0003800000 */
.L_x_137:
        /* <DEDUP_REMOVED lines=12> */
.L_x_140:
[----:B------:R-:W-:Y:S05]  /*13a80*/  BSYNC B1 ;  /* 0x0000000000017941 */ /* 0x000fea0003800000 */
.L_x_139:
        /* <DEDUP_REMOVED lines=12> */
.L_x_142:
[----:B------:R-:W-:Y:S05]  /*13b50*/  BSYNC B1 ;  /* 0x0000000000017941 */ /* 0x000fea0003800000 */
.L_x_141:
        /* <DEDUP_REMOVED lines=12> */
.L_x_144:
[----:B------:R-:W-:Y:S05]  /*13c20*/  BSYNC B1 ;  /* 0x0000000000017941 */ /* 0x000fea0003800000 */
.L_x_143:
        /* <DEDUP_REMOVED lines=12> */
.L_x_146:
[----:B------:R-:W-:Y:S05]  /*13cf0*/  BSYNC B1 ;  /* 0x0000000000017941 */ /* 0x000fea0003800000 */
.L_x_145:
        /* <DEDUP_REMOVED lines=12> */
.L_x_148:
[----:B------:R-:W-:Y:S05]  /*13dc0*/  BSYNC B1 ;  /* 0x0000000000017941 */ /* 0x000fea0003800000 */
.L_x_147:
        /* <DEDUP_REMOVED lines=12> */
.L_x_150:
[----:B------:R-:W-:Y:S05]  /*13e90*/  BSYNC B1 ;  /* 0x0000000000017941 */ /* 0x000fea0003800000 */
.L_x_149:
        /* <DEDUP_REMOVED lines=12> */
.L_x_152:
[----:B------:R-:W-:Y:S05]  /*13f60*/  BSYNC B1 ;  /* 0x0000000000017941 */ /* 0x000fea0003800000 */
.L_x_151:
        /* <DEDUP_REMOVED lines=12> */
.L_x_154:
[----:B------:R-:W-:Y:S05]  /*14030*/  BSYNC B1 ;  /* 0x0000000000017941 */ /* 0x000fea0003800000 */
.L_x_153:
        /* <DEDUP_REMOVED lines=12> */
.L_x_156:
[----:B------:R-:W-:Y:S05]  /*14100*/  BSYNC B1 ;  /* 0x0000000000017941 */ /* 0x000fea0003800000 */
.L_x_155:
        /* <DEDUP_REMOVED lines=12> */
.L_x_158:
[----:B------:R-:W-:Y:S05]  /*141d0*/  BSYNC B1 ;  /* 0x0000000000017941 */ /* 0x000fea0003800000 */
.L_x_157:
        /* <DEDUP_REMOVED lines=12> */
.L_x_160:
[----:B------:R-:W-:Y:S05]  /*142a0*/  BSYNC B1 ;  /* 0x0000000000017941 */ /* 0x000fea0003800000 */
.L_x_159:
        /* <DEDUP_REMOVED lines=12> */
.L_x_162:
[----:B------:R-:W-:Y:S05]  /*14370*/  BSYNC B1 ;  /* 0x0000000000017941 */ /* 0x000fea0003800000 */
.L_x_161:
        /* <DEDUP_REMOVED lines=12> */
.L_x_164:
[----:B------:R-:W-:Y:S05]  /*14440*/  BSYNC B1 ;  /* 0x0000000000017941 */ /* 0x000fea0003800000 */
.L_x_163:
        /* <DEDUP_REMOVED lines=12> */
.L_x_166:
[----:B------:R-:W-:Y:S05]  /*14510*/  BSYNC B1 ;  /* 0x0000000000017941 */ /* 0x000fea0003800000 */
.L_x_165:
        /* <DEDUP_REMOVED lines=12> */
.L_x_168:
[----:B------:R-:W-:Y:S05]  /*145e0*/  BSYNC B1 ;  /* 0x0000000000017941 */ /* 0x000fea0003800000 */
.L_x_167:
        /* <DEDUP_REMOVED lines=12> */
.L_x_170:
[----:B------:R-:W-:Y:S05]  /*146b0*/  BSYNC B1 ;  /* 0x0000000000017941 */ /* 0x000fea0003800000 */
.L_x_169:
        /* <DEDUP_REMOVED lines=12> */
.L_x_172:
[----:B------:R-:W-:Y:S05]  /*14780*/  BSYNC B1 ;  /* 0x0000000000017941 */ /* 0x000fea0003800000 */
.L_x_171:
        /* <DEDUP_REMOVED lines=12> */
.L_x_174:
[----:B------:R-:W-:Y:S05]  /*14850*/  BSYNC B1 ;  /* 0x0000000000017941 */ /* 0x000fea0003800000 */
.L_x_173:
        /* <DEDUP_REMOVED lines=12> */
.L_x_176:
[----:B------:R-:W-:Y:S05]  /*14920*/  BSYNC B1 ;  /* 0x0000000000017941 */ /* 0x000fea0003800000 */
.L_x_175:
        /* <DEDUP_REMOVED lines=12> */
.L_x_178:
[----:B------:R-:W-:Y:S05]  /*149f0*/  BSYNC B1 ;  /* 0x0000000000017941 */ /* 0x000fea0003800000 */
.L_x_177:
        /* <DEDUP_REMOVED lines=12> */
.L_x_180:
[----:B------:R-:W-:Y:S05]  /*14ac0*/  BSYNC B1 ;  /* 0x0000000000017941 */ /* 0x000fea0003800000 */
.L_x_179:
        /* <DEDUP_REMOVED lines=12> */
.L_x_182:
[----:B------:R-:W-:Y:S05]  /*14b90*/  BSYNC B1 ;  /* 0x0000000000017941 */ /* 0x000fea0003800000 */
.L_x_181:
        /* <DEDUP_REMOVED lines=12> */
.L_x_184:
[----:B------:R-:W-:Y:S05]  /*14c60*/  BSYNC B1 ;  /* 0x0000000000017941 */ /* 0x000fea0003800000 */
.L_x_183:
        /* <DEDUP_REMOVED lines=12> */
.L_x_186:
[----:B------:R-:W-:Y:S05]  /*14d30*/  BSYNC B1 ;  /* 0x0000000000017941 */ /* 0x000fea0003800000 */
.L_x_185:
        /* <DEDUP_REMOVED lines=12> */
.L_x_188:
[----:B------:R-:W-:Y:S05]  /*14e00*/  BSYNC B1 ;  /* 0x0000000000017941 */ /* 0x000fea0003800000 */
.L_x_187:
        /* <DEDUP_REMOVED lines=12> */
.L_x_190:
[----:B------:R-:W-:Y:S05]  /*14ed0*/  BSYNC B1 ;  /* 0x0000000000017941 */ /* 0x000fea0003800000 */
.L_x_189:
        /* <DEDUP_REMOVED lines=12> */
.L_x_192:
[----:B------:R-:W-:Y:S05]  /*14fa0*/  BSYNC B1 ;  /* 0x0000000000017941 */ /* 0x000fea0003800000 */
.L_x_191:
        /* <DEDUP_REMOVED lines=12> */
.L_x_194:
[----:B------:R-:W-:Y:S05]  /*15070*/  BSYNC B1 ;  /* 0x0000000000017941 */ /* 0x000fea0003800000 */
.L_x_193:
        /* <DEDUP_REMOVED lines=12> */
.L_x_196:
[----:B------:R-:W-:Y:S05]  /*15140*/  BSYNC B1 ;  /* 0x0000000000017941 */ /* 0x000fea0003800000 */
.L_x_195:
        /* <DEDUP_REMOVED lines=12> */
.L_x_198:
[----:B------:R-:W-:Y:S05]  /*15210*/  BSYNC B1 ;  /* 0x0000000000017941 */ /* 0x000fea0003800000 */
.L_x_197:
        /* <DEDUP_REMOVED lines=12> */
.L_x_200:
[----:B------:R-:W-:Y:S05]  /*152e0*/  BSYNC B1 ;  /* 0x0000000000017941 */ /* 0x000fea0003800000 */
.L_x_199:
        /* <DEDUP_REMOVED lines=12> */
.L_x_202:
[----:B------:R-:W-:Y:S05]  /*153b0*/  BSYNC B1 ;  /* 0x0000000000017941 */ /* 0x000fea0003800000 */
.L_x_201:
        /* <DEDUP_REMOVED lines=12> */
.L_x_204:
[----:B------:R-:W-:Y:S05]  /*15480*/  BSYNC B1 ;  /* 0x0000000000017941 */ /* 0x000fea0003800000 */
.L_x_203:
        /* <DEDUP_REMOVED lines=12> */
.L_x_206:
[----:B------:R-:W-:Y:S05]  /*15550*/  BSYNC B1 ;  /* 0x0000000000017941 */ /* 0x000fea0003800000 */
.L_x_205:
        /* <DEDUP_REMOVED lines=12> */
.L_x_208:
[----:B------:R-:W-:Y:S05]  /*15620*/  BSYNC B1 ;  /* 0x0000000000017941 */ /* 0x000fea0003800000 */
.L_x_207:
        /* <DEDUP_REMOVED lines=12> */
.L_x_210:
[----:B------:R-:W-:Y:S05]  /*156f0*/  BSYNC B1 ;  /* 0x0000000000017941 */ /* 0x000fea0003800000 */
.L_x_209:
        /* <DEDUP_REMOVED lines=12> */
.L_x_212:
[----:B------:R-:W-:Y:S05]  /*157c0*/  BSYNC B1 ;  /* 0x0000000000017941 */ /* 0x000fea0003800000 */
.L_x_211:
        /* <DEDUP_REMOVED lines=12> */
.L_x_214:
[----:B------:R-:W-:Y:S05]  /*15890*/  BSYNC B1 ;  /* 0x0000000000017941 */ /* 0x000fea0003800000 */
.L_x_213:
        /* <DEDUP_REMOVED lines=12> */
.L_x_216:
[----:B------:R-:W-:Y:S05]  /*15960*/  BSYNC B1 ;  /* 0x0000000000017941 */ /* 0x000fea0003800000 */
.L_x_215:
        /* <DEDUP_REMOVED lines=12> */
.L_x_218:
[----:B------:R-:W-:Y:S05]  /*15a30*/  BSYNC B1 ;  /* 0x0000000000017941 */ /* 0x000fea0003800000 */
.L_x_217:
        /* <DEDUP_REMOVED lines=12> */
.L_x_220:
[----:B------:R-:W-:Y:S05]  /*15b00*/  BSYNC B1 ;  /* 0x0000000000017941 */ /* 0x000fea0003800000 */
.L_x_219:
        /* <DEDUP_REMOVED lines=12> */
.L_x_222:
[----:B------:R-:W-:Y:S05]  /*15bd0*/  BSYNC B1 ;  /* 0x0000000000017941 */ /* 0x000fea0003800000 */
.L_x_221:
        /* <DEDUP_REMOVED lines=12> */
.L_x_224:
[----:B------:R-:W-:Y:S05]  /*15ca0*/  BSYNC B1 ;  /* 0x0000000000017941 */ /* 0x000fea0003800000 */
.L_x_223:
        /* <DEDUP_REMOVED lines=12> */
.L_x_226:
[----:B------:R-:W-:Y:S05]  /*15d70*/  BSYNC B1 ;  /* 0x0000000000017941 */ /* 0x000fea0003800000 */
.L_x_225:
        /* <DEDUP_REMOVED lines=12> */
.L_x_228:
[----:B------:R-:W-:Y:S05]  /*15e40*/  BSYNC B1 ;  /* 0x0000000000017941 */ /* 0x000fea0003800000 */
.L_x_227:
        /* <DEDUP_REMOVED lines=12> */
.L_x_230:
[----:B------:R-:W-:Y:S05]  /*15f10*/  BSYNC B1 ;  /* 0x0000000000017941 */ /* 0x000fea0003800000 */
.L_x_229:
        /* <DEDUP_REMOVED lines=12> */
.L_x_232:
[----:B------:R-:W-:Y:S05]  /*15fe0*/  BSYNC B1 ;  /* 0x0000000000017941 */ /* 0x000fea0003800000 */
.L_x_231:
        /* <DEDUP_REMOVED lines=12> */
.L_x_234:
[----:B------:R-:W-:Y:S05]  /*160b0*/  BSYNC B1 ;  /* 0x0000000000017941 */ /* 0x000fea0003800000 */
.L_x_233:
        /* <DEDUP_REMOVED lines=12> */
.L_x_236:
[----:B------:R-:W-:Y:S05]  /*16180*/  BSYNC B1 ;  /* 0x0000000000017941 */ /* 0x000fea0003800000 */
.L_x_235:
        /* <DEDUP_REMOVED lines=12> */
.L_x_238:
[----:B------:R-:W-:Y:S05]  /*16250*/  BSYNC B1 ;  /* 0x0000000000017941 */ /* 0x000fea0003800000 */
.L_x_237:
        /* <DEDUP_REMOVED lines=12> */
.L_x_240:
[----:B------:R-:W-:Y:S05]  /*16320*/  BSYNC B1 ;  /* 0x0000000000017941 */ /* 0x000fea0003800000 */
.L_x_239:
        /* <DEDUP_REMOVED lines=12> */
.L_x_242:
[----:B------:R-:W-:Y:S05]  /*163f0*/  BSYNC B1 ;  /* 0x0000000000017941 */ /* 0x000fea0003800000 */
.L_x_241:
        /* <DEDUP_REMOVED lines=12> */
.L_x_244:
[----:B------:R-:W-:Y:S05]  /*164c0*/  BSYNC B1 ;  /* 0x0000000000017941 */ /* 0x000fea0003800000 */
.L_x_243:
        /* <DEDUP_REMOVED lines=12> */
.L_x_246:
[----:B------:R-:W-:Y:S05]  /*16590*/  BSYNC B1 ;  /* 0x0000000000017941 */ /* 0x000fea0003800000 */
.L_x_245:
        /* <DEDUP_REMOVED lines=12> */
.L_x_248:
[----:B------:R-:W-:Y:S05]  /*16660*/  BSYNC B1 ;  /* 0x0000000000017941 */ /* 0x000fea0003800000 */
.L_x_247:
[----:B0-----:R-:W2:Y:S01]  /*16670*/  LDL.LU R5, [R1+0x200] ;  /* 0x0002000001057983 */ /* 0x001ea20000300800 */
[----:B-----5:R-:W-:Y:S01]  /*16680*/  LOP3.LUT R4, R4, 0xff, RZ, 0xc0, !PT ;  /* 0x000000ff04047812 */ /* 0x020fe200078ec0ff */
[----:B------:R-:W-:Y:S01]  /*16690*/  BSSY B1, `(.L_x_249) ;  /* 0x000000b000017945 */ /* 0x000fe20003800000 */
[----:B------:R-:W-:Y:S02]  /*166a0*/  ISETP.LT.OR P3, PT, R0, 0xd9, !P0 ;  /* 0x000000d90000780c */ /* 0x000fe40004761670 */
[----:B------:R-:W-:-:S05]  /*166b0*/  F2FP.F16.E4M3.UNPACK_B R4, R4 ;  /* 0x00000004ff04723e */ /* 0x000fca00020006ff */
[----:B------:R-:W-:-:S05]  /*166c0*/  HADD2.F32 R4, -RZ, R4.H0_H0 ;  /* 0x20000004ff047230 */ /* 0x000fca0000004100 */
[----:B------:R-:W-:-:S04]  /*166d0*/  FMUL R4, R4, UR22 ;  /* 0x0000001604047c20 */ /* 0x000fc80008400000 */
[----:B--2---:R-:W-:-:S05]  /*166e0*/  FFMA R4, R5, UR15, R4 ;  /* 0x0000000f05047c23 */ /* 0x004fca0008000004 */
[----:B------:R-:W-:Y:S02]  /*166f0*/  F2FP.SATFINITE.E4M3.F32.PACK_AB_MERGE_C R5, RZ, R4, RZ ;  /* 0x00000004ff05723e */ /* 0x000fe400048070ff */
[----:B------:R-:W-:-:S03]  /*16700*/  PRMT R4, RZ, 0x7610, R4 ;  /* 0x00007610ff047816 */ /* 0x000fc60000000004 */
[----:B------:R0:W-:Y:S01]  /*16710*/  @!P2 STG.E.U8 desc[UR20][R26.64+0xd1], R5 ;  /* 0x0000d1051a00a986 */ /* 0x0001e2000c101114 */
[----:B------:R-:W-:Y:S05]  /*16720*/  @P3 BRA `(.L_x_250) ;  /* 0x0000000000043947 */ /* 0x000fea0003800000 */
[----:B------:R2:W5:Y:S02]  /*16730*/  LDG.E.U8 R4, desc[UR20][R32.64+0xd8] ;  /* 0x0000d81420047981 */ /* 0x000564000c1e1100 */
.L_x_250:
[----:B------:R-:W-:Y:S05]  /*16740*/  BSYNC B1 ;  /* 0x0000000000017941 */ /* 0x000fea0003800000 */
.L_x_249:
[----:B0-----:R-:W3:Y:S01]  /*16750*/  LDL.LU R5, [R1+0x204] ;  /* 0x0002040001057983 */ /* 0x001ee20000300800 */
[----:B-----5:R-:W-:Y:S01]  /*16760*/  LOP3.LUT R4, R4, 0xff, RZ, 0xc0, !PT ;  /* 0x000000ff04047812 */ /* 0x020fe200078ec0ff */
[----:B------:R-:W-:Y:S01]  /*16770*/  BSSY B1, `(.L_x_251) ;  /* 0x000000b000017945 */ /* 0x000fe20003800000 */
[----:B------:R-:W-:Y:S02]  /*16780*/  ISETP.LT.OR P2, PT, R0, 0xda, !P0 ;  /* 0x000000da0000780c */ /* 0x000fe40004741670 */
[----:B------:R-:W-:-:S05]  /*16790*/  F2FP.F16.E4M3.UNPACK_B R4, R4 ;  /* 0x00000004ff04723e */ /* 0x000fca00020006ff */
[----:B------:R-:W-:-:S05]  /*167a0*/  HADD2.F32 R4, -RZ, R4.H0_H0 ;  /* 0x20000004ff047230 */ /* 0x000fca0000004100 */
[----:B------:R-:W-:-:S04]  /*167b0*/  FMUL R4, R4, UR22 ;  /* 0x0000001604047c20 */ /* 0x000fc80008400000 */
[----:B---3--:R-:W-:-:S05]  /*167c0*/  FFMA R4, R5, UR15, R4 ;  /* 0x0000000f05047c23 */ /* 0x008fca0008000004 */
[----:B------:R-:W-:Y:S02]  /*167d0*/  F2FP.SATFINITE.E4M3.F32.PACK_AB_MERGE_C R5, RZ, R4, RZ ;  /* 0x00000004ff05723e */ /* 0x000fe400048070ff */
[----:B------:R-:W-:-:S03]  /*167e0*/  PRMT R4, RZ, 0x7610, R4 ;  /* 0x00007610ff047816 */ /* 0x000fc60000000004 */
[----:B------:R0:W-:Y:S01]  /*167f0*/  @!P3 STG.E.U8 desc[UR20][R24.64+0xd8], R5 ;  /* 0x0000d8051800b986 */ /* 0x0001e2000c101114 */
[----:B------:R-:W-:Y:S05]  /*16800*/  @P2 BRA `(.L_x_252) ;  /* 0x0000000000042947 */ /* 0x000fea0003800000 */
[----:B------:R3:W5:Y:S02]  /*16810*/  LDG.E.U8 R4, desc[UR20][R32.64+0xd9] ;  /* 0x0000d91420047981 */ /* 0x000764000c1e1100 */
.L_x_252:
[----:B------:R-:W-:Y:S05]  /*16820*/  BSYNC B1 ;  /* 0x0000000000017941 */ /* 0x000fea0003800000 */
.L_x_251:
        /* <DEDUP_REMOVED lines=13> */
.L_x_254:
[----:B------:R-:W-:Y:S05]  /*16900*/  BSYNC B1 ;  /* 0x0000000000017941 */ /* 0x000fea0003800000 */
.L_x_253:
        /* <DEDUP_REMOVED lines=13> */
.L_x_256:
[----:B------:R-:W-:Y:S05]  /*169e0*/  BSYNC B1 ;  /* 0x0000000000017941 */ /* 0x000fea0003800000 */
.L_x_255:
        /* <DEDUP_REMOVED lines=13> */
.L_x_258:
[----:B------:R-:W-:Y:S05]  /*16ac0*/  BSYNC B1 ;  /* 0x0000000000017941 */ /* 0x000fea0003800000 */
.L_x_257:
        /* <DEDUP_REMOVED lines=13> */
.L_x_260:
[----:B------:R-:W-:Y:S05]  /*16ba0*/  BSYNC B1 ;  /* 0x0000000000017941 */ /* 0x000fea0003800000 */
.L_x_259:
        /* <DEDUP_REMOVED lines=13> */
.L_x_262:
[----:B------:R-:W-:Y:S05]  /*16c80*/  BSYNC B1 ;  /* 0x0000000000017941 */ /* 0x000fea0003800000 */
.L_x_261:
        /* <DEDUP_REMOVED lines=13> */
.L_x_264:
[----:B------:R-:W-:Y:S05]  /*16d60*/  BSYNC B1 ;  /* 0x0000000000017941 */ /* 0x000fea0003800000 */
.L_x_263:
        /* <DEDUP_REMOVED lines=13> */
.L_x_266:
[----:B------:R-:W-:Y:S05]  /*16e40*/  BSYNC B1 ;  /* 0x0000000000017941 */ /* 0x000fea0003800000 */
.L_x_265:
        /* <DEDUP_REMOVED lines=13> */
.L_x_268:
[----:B------:R-:W-:Y:S05]  /*16f20*/  BSYNC B1 ;  /* 0x0000000000017941 */ /* 0x000fea0003800000 */
.L_x_267:
        /* <DEDUP_REMOVED lines=13> */
.L_x_270:
[----:B------:R-:W-:Y:S05]  /*17000*/  BSYNC B1 ;  /* 0x0000000000017941 */ /* 0x000fea0003800000 */
.L_x_269:
        /* <DEDUP_REMOVED lines=13> */
.L_x_272:
[----:B------:R-:W-:Y:S05]  /*170e0*/  BSYNC B1 ;  /* 0x0000000000017941 */ /* 0x000fea0003800000 */
.L_x_271:
        /* <DEDUP_REMOVED lines=13> */
.L_x_274:
[----:B------:R-:W-:Y:S05]  /*171c0*/  BSYNC B1 ;  /* 0x0000000000017941 */ /* 0x000fea0003800000 */
.L_x_273:
        /* <DEDUP_REMOVED lines=13> */
.L_x_276:
[----:B------:R-:W-:Y:S05]  /*172a0*/  BSYNC B1 ;  /* 0x0000000000017941 */ /* 0x000fea0003800000 */
.L_x_275:
        /* <DEDUP_REMOVED lines=13> */
.L_x_278:
[----:B------:R-:W-:Y:S05]  /*17380*/  BSYNC B1 ;  /* 0x0000000000017941 */ /* 0x000fea0003800000 */
.L_x_277:
        /* <DEDUP_REMOVED lines=13> */
.L_x_280:
[----:B------:R-:W-:Y:S05]  /*17460*/  BSYNC B1 ;  /* 0x0000000000017941 */ /* 0x000fea0003800000 */
.L_x_279:
        /* <DEDUP_REMOVED lines=13> */
.L_x_282:
[----:B------:R-:W-:Y:S05]  /*17540*/  BSYNC B1 ;  /* 0x0000000000017941 */ /* 0x000fea0003800000 */
.L_x_281:
        /* <DEDUP_REMOVED lines=13> */
.L_x_284:
[----:B------:R-:W-:Y:S05]  /*17620*/  BSYNC B1 ;  /* 0x0000000000017941 */ /* 0x000fea0003800000 */
.L_x_283:
        /* <DEDUP_REMOVED lines=13> */
.L_x_286:
[----:B------:R-:W-:Y:S05]  /*17700*/  BSYNC B1 ;  /* 0x0000000000017941 */ /* 0x000fea0003800000 */
.L_x_285:
        /* <DEDUP_REMOVED lines=13> */
.L_x_288:
[----:B------:R-:W-:Y:S05]  /*177e0*/  BSYNC B1 ;  /* 0x0000000000017941 */ /* 0x000fea0003800000 */
.L_x_287:
[----:B------:R-:W2:Y:S01]  /*177f0*/  LDL.LU R7, [R1+0x250] ;  /* 0x0002500001077983 */ /* 0x000ea20000300800 */
[----:B-----5:R-:W-:Y:S01]  /*17800*/  LOP3.LUT R4, R4, 0xff, RZ, 0xc0, !PT ;  /* 0x000000ff04047812 */ /* 0x020fe200078ec0ff */
[----:B------:R-:W-:Y:S01]  /*17810*/  BSSY B1, `(.L_x_289) ;  /* 0x0000013000017945 */ /* 0x000fe20003800000 */
[----:B0-----:R-:W-:Y:S02]  /*17820*/  IADD3 R5, P0, R35, 0x80, RZ ;  /* 0x0000008023057810 */ /* 0x001fe40007f1e0ff */
[----:B------:R-:W-:-:S03]  /*17830*/  F2FP.F16.E4M3.UNPACK_B R4, R4 ;  /* 0x00000004ff04723e */ /* 0x000fc600020006ff */
[----:B--234-:R-:W-:Y:S01]  /*17840*/  IMAD.X R2, RZ, RZ, R37, P0 ;  /* 0x000000ffff027224 */ /* 0x01cfe200000e0625 */
[----:B------:R-:W-:Y:S01]  /*17850*/  ISETP.GE.AND P0, PT, R34, 0x81, PT ;  /* 0x000000812200780c */ /* 0x000fe20003f06270 */
[----:B------:R-:W-:Y:S02]  /*17860*/  HADD2.F32 R4, -RZ, R4.H0_H0 ;  /* 0x20000004ff047230 */ /* 0x000fe40000004100 */
[----:B------:R-:W-:Y:S01]  /*17870*/  IMAD R6, R2, UR6, RZ ;  /* 0x0000000602067c24 */ /* 0x000fe2000f8e02ff */
[----:B------:R-:W-:Y:S01]  /*17880*/  ISETP.LT.OR P3, PT, R0, 0x1, !P0 ;  /* 0x000000010000780c */ /* 0x000fe20004761670 */
[----:B------:R-:W-:-:S04]  /*17890*/  IMAD.WIDE.U32 R2, R5, UR6, R38 ;  /* 0x0000000605027c25 */ /* 0x000fc8000f8e0026 */
[----:B------:R-:W-:Y:S01]  /*178a0*/  FMUL R4, R4, UR22 ;  /* 0x0000001604047c20 */ /* 0x000fe20008400000 */
[----:B------:R-:W-:Y:S01]  /*178b0*/  IMAD R5, R5, UR7, R6 ;  /* 0x0000000705057c24 */ /* 0x000fe2000f8e0206 */
[----:B------:R-:W-:-:S04]  /*178c0*/  IADD3 R2, P2, R2, UR10, RZ ;  /* 0x0000000a02027c10 */ /* 0x000fc8000ff5e0ff */
[----:B------:R-:W-:Y:S01]  /*178d0*/  IADD3.X R3, R3, UR11, R5, P2, !PT ;  /* 0x0000000b03037c10 */ /* 0x000fe200097fe405 */
[----:B------:R-:W-:-:S05]  /*178e0*/  FFMA R4, R7, UR15, R4 ;  /* 0x0000000f07047c23 */ /* 0x000fca0008000004 */
[----:B------:R-:W-:Y:S02]  /*178f0*/  F2FP.SATFINITE.E4M3.F32.PACK_AB_MERGE_C R7, RZ, R4, RZ ;  /* 0x00000004ff07723e */ /* 0x000fe400048070ff */
[----:B------:R-:W-:-:S03]  /*17900*/  PRMT R4, RZ, 0x7610, R4 ;  /* 0x00007610ff047816 */ /* 0x000fc60000000004 */
[----:B------:R0:W-:Y:S01]  /*17910*/  @!P1 STG.E.U8 desc[UR20][R26.64+0xf9], R7 ;  /* 0x0000f9071a009986 */ /* 0x0001e2000c101114 */
[----:B------:R-:W-:Y:S05]  /*17920*/  @P3 BRA `(.L_x_290) ;  /* 0x0000000000043947 */ /* 0x000fea0003800000 */
[----:B------:R2:W5:Y:S02]  /*17930*/  LDG.E.U8 R4, desc[UR20][R2.64] ;  /* 0x0000001402047981 */ /* 0x000564000c1e1100 */
.L_x_290:
[----:B------:R-:W-:Y:S05]  /*17940*/  BSYNC B1 ;  /* 0x0000000000017941 */ /* 0x000fea0003800000 */
.L_x_289:
[----:B------:R-:W3:Y:S01]  /*17950*/  LDL.LU R5, [R1+0x254] ;  /* 0x0002540001057983 */ /* 0x000ee20000300800 */
        /* <DEDUP_REMOVED lines=12> */
.L_x_292:
[----:B------:R-:W-:Y:S05]  /*17a20*/  BSYNC B1 ;  /* 0x0000000000017941 */ /* 0x000fea0003800000 */
.L_x_291:
[----:B---3--:R-:W3:Y:S01]  /*17a30*/  LDL.LU R5, [R1+0x258] ;  /* 0x0002580001057983 */ /* 0x008ee20000300800 */
[----:B-----5:R-:W-:Y:S01]  /*17a40*/  LOP3.LUT R4, R4, 0xff, RZ, 0xc0, !PT ;  /* 0x000000ff04047812 */ /* 0x020fe200078ec0ff */
[----:B------:R-:W-:Y:S01]  /*17a50*/  BSSY B1, `(.L_x_293) ;  /* 0x0000013000017945 */ /* 0x000fe20003800000 */
[----:B------:R-:W-:Y:S02]  /*17a60*/  IADD3 R35, P1, R35, 0x88, RZ ;  /* 0x0000008823237810 */ /* 0x000fe40007f3e0ff */
[----:B------:R-:W-:Y:S02]  /*17a70*/  F2FP.F16.E4M3.UNPACK_B R4, R4 ;  /* 0x00000004ff04723e */ /* 0x000fe400020006ff */
[----:B------:R-:W-:Y:S01]  /*17a80*/  PRMT R6, RZ, 0x7610, R6 ;  /* 0x00007610ff067816 */ /* 0x000fe20000000006 */
[----:B------:R-:W-:Y:S01]  /*17a90*/  IMAD.X R36, RZ, RZ, R37, P1 ;  /* 0x000000ffff247224 */ /* 0x000fe200008e0625 */
[----:B------:R-:W-:Y:S01]  /*17aa0*/  ISETP.GE.AND P1, PT, R34, 0x89, PT ;  /* 0x000000892200780c */ /* 0x000fe20003f26270 */
[----:B------:R-:W-:-:S02]  /*17ab0*/  HADD2.F32 R4, -RZ, R4.H0_H0 ;  /* 0x20000004ff047230 */ /* 0x000fc40000004100 */
[----:B------:R-:W-:Y:S01]  /*17ac0*/  IMAD R36, R36, UR6, RZ ;  /* 0x0000000624247c24 */ /* 0x000fe2000f8e02ff */
[----:B------:R-:W-:Y:S01]  /*17ad0*/  ISETP.LT.OR P5, PT, R0, 0x1, !P1 ;  /* 0x000000010000780c */ /* 0x000fe20004fa1670 */
[----:B------:R-:W-:-:S04]  /*17ae0*/  IMAD.WIDE.U32 R38, R35, UR6, R38 ;  /* 0x0000000623267c25 */ /* 0x000fc8000f8e0026 */
[----:B------:R-:W-:Y:S01]  /*17af0*/  FMUL R4, R4, UR22 ;  /* 0x0000001604047c20 */ /* 0x000fe20008400000 */
[----:B------:R-:W-:-:S03]  /*17b00*/  IMAD R35, R35, UR7, R36 ;  /* 0x0000000723237c24 */ /* 0x000fc6000f8e0224 */
[----:B---3--:R-:W-:Y:S01]  /*17b10*/  FFMA R5, R5, UR15, R4 ;  /* 0x0000000f05057c23 */ /* 0x008fe20008000004 */
[----:B------:R-:W-:-:S04]  /*17b20*/  IADD3 R4, P3, R38, UR10, RZ ;  /* 0x0000000a26047c10 */ /* 0x000fc8000ff7e0ff */
[----:B0-----:R-:W-:Y:S02]  /*17b30*/  F2FP.SATFINITE.E4M3.F32.PACK_AB_MERGE_C R7, RZ, R5, RZ ;  /* 0x00000005ff07723e */ /* 0x001fe400048070ff */
[----:B------:R-:W-:-:S03]  /*17b40*/  IADD3.X R5, R39, UR11, R35, P3, !PT ;  /* 0x0000000b27057c10 */ /* 0x000fc60009ffe423 */
[----:B------:R0:W-:Y:S01]  /*17b50*/  @!P2 STG.E.U8 desc[UR20][R30.64+0x1], R7 ;  /* 0x000001071e00a986 */ /* 0x0001e2000c101114 */
[----:B------:R-:W-:Y:S05]  /*17b60*/  @P5 BRA `(.L_x_294) ;  /* 0x0000000000045947 */ /* 0x000fea0003800000 */
[----:B------:R3:W5:Y:S02]  /*17b70*/  LDG.E.U8 R6, desc[UR20][R4.64] ;  /* 0x0000001404067981 */ /* 0x000764000c1e1100 */
.L_x_294:
[----:B------:R-:W-:Y:S05]  /*17b80*/  BSYNC B1 ;  /* 0x0000000000017941 */ /* 0x000fea0003800000 */
.L_x_293:
        /* <DEDUP_REMOVED lines=13> */
.L_x_296:
[----:B------:R-:W-:Y:S05]  /*17c60*/  BSYNC B1 ;  /* 0x0000000000017941 */ /* 0x000fea0003800000 */
.L_x_295:
        /* <DEDUP_REMOVED lines=13> */
.L_x_298:
[----:B------:R-:W-:Y:S05]  /*17d40*/  BSYNC B1 ;  /* 0x0000000000017941 */ /* 0x000fea0003800000 */
.L_x_297:
        /* <DEDUP_REMOVED lines=13> */
.L_x_300:
[----:B------:R-:W-:Y:S05]  /*17e20*/  BSYNC B1 ;  /* 0x0000000000017941 */ /* 0x000fea0003800000 */
.L_x_299:
        /* <DEDUP_REMOVED lines=13> */
.L_x_302:
[----:B------:R-:W-:Y:S05]  /*17f00*/  BSYNC B1 ;  /* 0x0000000000017941 */ /* 0x000fea0003800000 */
.L_x_301:
        /* <DEDUP_REMOVED lines=13> */
.L_x_304:
[----:B------:R-:W-:Y:S05]  /*17fe0*/  BSYNC B1 ;  /* 0x0000000000017941 */ /* 0x000fea0003800000 */
.L_x_303:
        /* <DEDUP_REMOVED lines=13> */
.L_x_306:
[----:B------:R-:W-:Y:S05]  /*180c0*/  BSYNC B1 ;  /* 0x0000000000017941 */ /* 0x000fea0003800000 */
.L_x_305:
        /* <DEDUP_REMOVED lines=13> */
.L_x_308:
[----:B------:R-:W-:Y:S05]  /*181a0*/  BSYNC B1 ;  /* 0x0000000000017941 */ /* 0x000fea0003800000 */
.L_x_307:
        /* <DEDUP_REMOVED lines=13> */
.L_x_310:
[----:B------:R-:W-:Y:S05]  /*18280*/  BSYNC B1 ;  /* 0x0000000000017941 */ /* 0x000fea0003800000 */
.L_x_309:
        /* <DEDUP_REMOVED lines=13> */
.L_x_312:
[----:B------:R-:W-:Y:S05]  /*18360*/  BSYNC B1 ;  /* 0x0000000000017941 */ /* 0x000fea0003800000 */
.L_x_311:
        /* <DEDUP_REMOVED lines=13> */
.L_x_314:
[----:B------:R-:W-:Y:S05]  /*18440*/  BSYNC B1 ;  /* 0x0000000000017941 */ /* 0x000fea0003800000 */
.L_x_313:
        /* <DEDUP_REMOVED lines=13> */
.L_x_316:
[----:B------:R-:W-:Y:S05]  /*18520*/  BSYNC B1 ;  /* 0x0000000000017941 */ /* 0x000fea0003800000 */
.L_x_315:
        /* <DEDUP_REMOVED lines=13> */
.L_x_318:
[----:B------:R-:W-:Y:S05]  /*18600*/  BSYNC B1 ;  /* 0x0000000000017941 */ /* 0x000fea0003800000 */
.L_x_317:
        /* <DEDUP_REMOVED lines=13> */
.L_x_320:
[----:B------:R-:W-:Y:S05]  /*186e0*/  BSYNC B1 ;  /* 0x0000000000017941 */ /* 0x000fea0003800000 */
.L_x_319:
        /* <DEDUP_REMOVED lines=13> */
.L_x_322:
[----:B------:R-:W-:Y:S05]  /*187c0*/  BSYNC B1 ;  /* 0x0000000000017941 */ /* 0x000fea0003800000 */
.L_x_321:
        /* <DEDUP_REMOVED lines=13> */
.L_x_324:
[----:B------:R-:W-:Y:S05]  /*188a0*/  BSYNC B1 ;  /* 0x0000000000017941 */ /* 0x000fea0003800000 */
.L_x_323:
        /* <DEDUP_REMOVED lines=13> */
.L_x_326:
[----:B------:R-:W-:Y:S05]  /*18980*/  BSYNC B1 ;  /* 0x0000000000017941 */ /* 0x000fea0003800000 */
.L_x_325:
        /* <DEDUP_REMOVED lines=13> */
.L_x_328:
[----:B------:R-:W-:Y:S05]  /*18a60*/  BSYNC B1 ;  /* 0x0000000000017941 */ /* 0x000fea0003800000 */
.L_x_327:
        /* <DEDUP_REMOVED lines=13> */
.L_x_330:
[----:B------:R-:W-:Y:S05]  /*18b40*/  BSYNC B1 ;  /* 0x0000000000017941 */ /* 0x000fea0003800000 */
.L_x_329:
        /* <DEDUP_REMOVED lines=13> */
.L_x_332:
[----:B------:R-:W-:Y:S05]  /*18c20*/  BSYNC B1 ;  /* 0x0000000000017941 */ /* 0x000fea0003800000 */
.L_x_331:
        /* <DEDUP_REMOVED lines=13> */
.L_x_334:
[----:B------:R-:W-:Y:S05]  /*18d00*/  BSYNC B1 ;  /* 0x0000000000017941 */ /* 0x000fea0003800000 */
.L_x_333:
        /* <DEDUP_REMOVED lines=13> */
.L_x_336:
[----:B------:R-:W-:Y:S05]  /*18de0*/  BSYNC B1 ;  /* 0x0000000000017941 */ /* 0x000fea0003800000 */
.L_x_335:
        /* <DEDUP_REMOVED lines=13> */
.L_x_338:
[----:B------:R-:W-:Y:S05]  /*18ec0*/  BSYNC B1 ;  /* 0x0000000000017941 */ /* 0x000fea0003800000 */
.L_x_337:
        /* <DEDUP_REMOVED lines=13> */
.L_x_340:
[----:B------:R-:W-:Y:S05]  /*18fa0*/  BSYNC B1 ;  /* 0x0000000000017941 */ /* 0x000fea0003800000 */
.L_x_339:
        /* <DEDUP_REMOVED lines=13> */
.L_x_342:
[----:B------:R-:W-:Y:S05]  /*19080*/  BSYNC B1 ;  /* 0x0000000000017941 */ /* 0x000fea0003800000 */
.L_x_341:
        /* <DEDUP_REMOVED lines=13> */
.L_x_344:
[----:B------:R-:W-:Y:S05]  /*19160*/  BSYNC B1 ;  /* 0x0000000000017941 */ /* 0x000fea0003800000 */
.L_x_343:
        /* <DEDUP_REMOVED lines=13> */
.L_x_346:
[----:B------:R-:W-:Y:S05]  /*19240*/  BSYNC B1 ;  /* 0x0000000000017941 */ /* 0x000fea0003800000 */
.L_x_345:
        /* <DEDUP_REMOVED lines=13> */
.L_x_348:
[----:B------:R-:W-:Y:S05]  /*19320*/  BSYNC B1 ;  /* 0x0000000000017941 */ /* 0x000fea0003800000 */
.L_x_347:
        /* <DEDUP_REMOVED lines=13> */
.L_x_350:
[----:B------:R-:W-:Y:S05]  /*19400*/  BSYNC B1 ;  /* 0x0000000000017941 */ /* 0x000fea0003800000 */
.L_x_349:
        /* <DEDUP_REMOVED lines=13> */
.L_x_352:
[----:B------:R-:W-:Y:S05]  /*194e0*/  BSYNC B1 ;  /* 0x0000000000017941 */ /* 0x000fea0003800000 */
.L_x_351:
        /* <DEDUP_REMOVED lines=13> */
.L_x_354:
[----:B------:R-:W-:Y:S05]  /*195c0*/  BSYNC B1 ;  /* 0x0000000000017941 */ /* 0x000fea0003800000 */
.L_x_353:
        /* <DEDUP_REMOVED lines=13> */
.L_x_356:
[----:B------:R-:W-:Y:S05]  /*196a0*/  BSYNC B1 ;  /* 0x0000000000017941 */ /* 0x000fea0003800000 */
.L_x_355:
        /* <DEDUP_REMOVED lines=13> */
.L_x_358:
[----:B------:R-:W-:Y:S05]  /*19780*/  BSYNC B1 ;  /* 0x0000000000017941 */ /* 0x000fea0003800000 */
.L_x_357:
        /* <DEDUP_REMOVED lines=13> */
.L_x_360:
[----:B------:R-:W-:Y:S05]  /*19860*/  BSYNC B1 ;  /* 0x0000000000017941 */ /* 0x000fea0003800000 */
.L_x_359:
        /* <DEDUP_REMOVED lines=13> */
.L_x_362:
[----:B------:R-:W-:Y:S05]  /*19940*/  BSYNC B1 ;  /* 0x0000000000017941 */ /* 0x000fea0003800000 */
.L_x_361:
        /* <DEDUP_REMOVED lines=13> */
.L_x_364:
[----:B------:R-:W-:Y:S05]  /*19a20*/  BSYNC B1 ;  /* 0x0000000000017941 */ /* 0x000fea0003800000 */
.L_x_363:
        /* <DEDUP_REMOVED lines=13> */
.L_x_366:
[----:B------:R-:W-:Y:S05]  /*19b00*/  BSYNC B1 ;  /* 0x0000000000017941 */ /* 0x000fea0003800000 */
.L_x_365:
        /* <DEDUP_REMOVED lines=13> */
.L_x_368:
[----:B------:R-:W-:Y:S05]  /*19be0*/  BSYNC B1 ;  /* 0x0000000000017941 */ /* 0x000fea0003800000 */
.L_x_367:
        /* <DEDUP_REMOVED lines=13> */
.L_x_370:
[----:B------:R-:W-:Y:S05]  /*19cc0*/  BSYNC B1 ;  /* 0x0000000000017941 */ /* 0x000fea0003800000 */
.L_x_369:
        /* <DEDUP_REMOVED lines=13> */
.L_x_372:
[----:B------:R-:W-:Y:S05]  /*19da0*/  BSYNC B1 ;  /* 0x0000000000017941 */ /* 0x000fea0003800000 */
.L_x_371:
        /* <DEDUP_REMOVED lines=13> */
.L_x_374:
[----:B------:R-:W-:Y:S05]  /*19e80*/  BSYNC B1 ;  /* 0x0000000000017941 */ /* 0x000fea0003800000 */
.L_x_373:
        /* <DEDUP_REMOVED lines=13> */
.L_x_376:
[----:B------:R-:W-:Y:S05]  /*19f60*/  BSYNC B1 ;  /* 0x0000000000017941 */ /* 0x000fea0003800000 */
.L_x_375:
        /* <DEDUP_REMOVED lines=13> */
.L_x_378:
[----:B------:R-:W-:Y:S05]  /*1a040*/  BSYNC B1 ;  /* 0x0000000000017941 */ /* 0x000fea0003800000 */
.L_x_377:
        /* <DEDUP_REMOVED lines=13> */
.L_x_380:
[----:B------:R-:W-:Y:S05]  /*1a120*/  BSYNC B1 ;  /* 0x0000000000017941 */ /* 0x000fea0003800000 */
.L_x_379:
        /* <DEDUP_REMOVED lines=13> */
.L_x_382:
[----:B------:R-:W-:Y:S05]  /*1a200*/  BSYNC B1 ;  /* 0x0000000000017941 */ /* 0x000fea0003800000 */
.L_x_381:
        /* <DEDUP_REMOVED lines=13> */
.L_x_384:
[----:B------:R-:W-:Y:S05]  /*1a2e0*/  BSYNC B1 ;  /* 0x0000000000017941 */ /* 0x000fea0003800000 */
.L_x_383:
        /* <DEDUP_REMOVED lines=13> */
.L_x_386:
[----:B------:R-:W-:Y:S05]  /*1a3c0*/  BSYNC B1 ;  /* 0x0000000000017941 */ /* 0x000fea0003800000 */
.L_x_385:
        /* <DEDUP_REMOVED lines=13> */
.L_x_388:
[----:B------:R-:W-:Y:S05]  /*1a4a0*/  BSYNC B1 ;  /* 0x0000000000017941 */ /* 0x000fea0003800000 */
.L_x_387:
        /* <DEDUP_REMOVED lines=13> */
.L_x_390:
[----:B------:R-:W-:Y:S05]  /*1a580*/  BSYNC B1 ;  /* 0x0000000000017941 */ /* 0x000fea0003800000 */
.L_x_389:
        /* <DEDUP_REMOVED lines=13> */
.L_x_392:
[----:B------:R-:W-:Y:S05]  /*1a660*/  BSYNC B1 ;  /* 0x0000000000017941 */ /* 0x000fea0003800000 */
.L_x_391:
        /* <DEDUP_REMOVED lines=13> */
.L_x_394:
[----:B------:R-:W-:Y:S05]  /*1a740*/  BSYNC B1 ;  /* 0x0000000000017941 */ /* 0x000fea0003800000 */
.L_x_393:
        /* <DEDUP_REMOVED lines=13> */
.L_x_396:
[----:B------:R-:W-:Y:S05]  /*1a820*/  BSYNC B1 ;  /* 0x0000000000017941 */ /* 0x000fea0003800000 */
.L_x_395:
        /* <DEDUP_REMOVED lines=13> */
.L_x_398:
[----:B------:R-:W-:Y:S05]  /*1a900*/  BSYNC B1 ;  /* 0x0000000000017941 */ /* 0x000fea0003800000 */
.L_x_397:
        /* <DEDUP_REMOVED lines=13> */
.L_x_400:
[----:B------:R-:W-:Y:S05]  /*1a9e0*/  BSYNC B1 ;  /* 0x0000000000017941 */ /* 0x000fea0003800000 */
.L_x_399:
        /* <DEDUP_REMOVED lines=13> */
.L_x_402:
[----:B------:R-:W-:Y:S05]  /*1aac0*/  BSYNC B1 ;  /* 0x0000000000017941 */ /* 0x000fea0003800000 */
.L_x_401:
        /* <DEDUP_REMOVED lines=13> */
.L_x_404:
[----:B------:R-:W-:Y:S05]  /*1aba0*/  BSYNC B1 ;  /* 0x0000000000017941 */ /* 0x000fea0003800000 */
.L_x_403:
        /* <DEDUP_REMOVED lines=13> */
.L_x_406:
[----:B------:R-:W-:Y:S05]  /*1ac80*/  BSYNC B1 ;  /* 0x0000000000017941 */ /* 0x000fea0003800000 */
.L_x_405:
        /* <DEDUP_REMOVED lines=13> */
.L_x_408:
[----:B------:R-:W-:Y:S05]  /*1ad60*/  BSYNC B1 ;  /* 0x0000000000017941 */ /* 0x000fea0003800000 */
.L_x_407:
        /* <DEDUP_REMOVED lines=13> */
.L_x_410:
[----:B------:R-:W-:Y:S05]  /*1ae40*/  BSYNC B1 ;  /* 0x0000000000017941 */ /* 0x000fea0003800000 */
.L_x_409:
        /* <DEDUP_REMOVED lines=13> */
.L_x_412:
[----:B------:R-:W-:Y:S05]  /*1af20*/  BSYNC B1 ;  /* 0x0000000000017941 */ /* 0x000fea0003800000 */
.L_x_411:
        /* <DEDUP_REMOVED lines=13> */
.L_x_414:
[----:B------:R-:W-:Y:S05]  /*1b000*/  BSYNC B1 ;  /* 0x0000000000017941 */ /* 0x000fea0003800000 */
.L_x_413:
        /* <DEDUP_REMOVED lines=13> */
.L_x_416:
[----:B------:R-:W-:Y:S05]  /*1b0e0*/  BSYNC B1 ;  /* 0x0000000000017941 */ /* 0x000fea0003800000 */
.L_x_415:
        /* <DEDUP_REMOVED lines=13> */
.L_x_418:
[----:B------:R-:W-:Y:S05]  /*1b1c0*/  BSYNC B1 ;  /* 0x0000000000017941 */ /* 0x000fea0003800000 */
.L_x_417:
        /* <DEDUP_REMOVED lines=13> */
.L_x_420:
[----:B------:R-:W-:Y:S05]  /*1b2a0*/  BSYNC B1 ;  /* 0x0000000000017941 */ /* 0x000fea0003800000 */
.L_x_419:
        /* <DEDUP_REMOVED lines=13> */
.L_x_422:
[----:B------:R-:W-:Y:S05]  /*1b380*/  BSYNC B1 ;  /* 0x0000000000017941 */ /* 0x000fea0003800000 */
.L_x_421:
        /* <DEDUP_REMOVED lines=13> */
.L_x_424:
[----:B------:R-:W-:Y:S05]  /*1b460*/  BSYNC B1 ;  /* 0x0000000000017941 */ /* 0x000fea0003800000 */
.L_x_423:
        /* <DEDUP_REMOVED lines=13> */
.L_x_426:
[----:B------:R-:W-:Y:S05]  /*1b540*/  BSYNC B1 ;  /* 0x0000000000017941 */ /* 0x000fea0003800000 */
.L_x_425:
        /* <DEDUP_REMOVED lines=13> */
.L_x_428:
[----:B------:R-:W-:Y:S05]  /*1b620*/  BSYNC B1 ;  /* 0x0000000000017941 */ /* 0x000fea0003800000 */
.L_x_427:
        /* <DEDUP_REMOVED lines=13> */
.L_x_430:
[----:B------:R-:W-:Y:S05]  /*1b700*/  BSYNC B1 ;  /* 0x0000000000017941 */ /* 0x000fea0003800000 */
.L_x_429:
        /* <DEDUP_REMOVED lines=13> */
.L_x_432:
[----:B------:R-:W-:Y:S05]  /*1b7e0*/  BSYNC B1 ;  /* 0x0000000000017941 */ /* 0x000fea0003800000 */
.L_x_431:
        /* <DEDUP_REMOVED lines=13> */
.L_x_434:
[----:B------:R-:W-:Y:S05]  /*1b8c0*/  BSYNC B1 ;  /* 0x0000000000017941 */ /* 0x000fea0003800000 */
.L_x_433:
        /* <DEDUP_REMOVED lines=13> */
.L_x_436:
[----:B------:R-:W-:Y:S05]  /*1b9a0*/  BSYNC B1 ;  /* 0x0000000000017941 */ /* 0x000fea0003800000 */
.L_x_435:
        /* <DEDUP_REMOVED lines=13> */
.L_x_438:
[----:B------:R-:W-:Y:S05]  /*1ba80*/  BSYNC B1 ;  /* 0x0000000000017941 */ /* 0x000fea0003800000 */
.L_x_437:
        /* <DEDUP_REMOVED lines=13> */
.L_x_440:
[----:B------:R-:W-:Y:S05]  /*1bb60*/  BSYNC B1 ;  /* 0x0000000000017941 */ /* 0x000fea0003800000 */
.L_x_439:
        /* <DEDUP_REMOVED lines=13> */
.L_x_442:
[----:B------:R-:W-:Y:S05]  /*1bc40*/  BSYNC B1 ;  /* 0x0000000000017941 */ /* 0x000fea0003800000 */
.L_x_441:
        /* <DEDUP_REMOVED lines=13> */
.L_x_444:
[----:B------:R-:W-:Y:S05]  /*1bd20*/  BSYNC B1 ;  /* 0x0000000000017941 */ /* 0x000fea0003800000 */
.L_x_443:
        /* <DEDUP_REMOVED lines=13> */
.L_x_446:
[----:B------:R-:W-:Y:S05]  /*1be00*/  BSYNC B1 ;  /* 0x0000000000017941 */ /* 0x000fea0003800000 */
.L_x_445:
        /* <DEDUP_REMOVED lines=13> */
.L_x_448:
[----:B------:R-:W-:Y:S05]  /*1bee0*/  BSYNC B1 ;  /* 0x0000000000017941 */ /* 0x000fea0003800000 */
.L_x_447:
        /* <DEDUP_REMOVED lines=13> */
.L_x_450:
[----:B------:R-:W-:Y:S05]  /*1bfc0*/  BSYNC B1 ;  /* 0x0000000000017941 */ /* 0x000fea0003800000 */
.L_x_449:
        /* <DEDUP_REMOVED lines=13> */
.L_x_452:
[----:B------:R-:W-:Y:S05]  /*1c0a0*/  BSYNC B1 ;  /* 0x0000000000017941 */ /* 0x000fea0003800000 */
.L_x_451:
        /* <DEDUP_REMOVED lines=13> */
.L_x_454:
[----:B------:R-:W-:Y:S05]  /*1c180*/  BSYNC B1 ;  /* 0x0000000000017941 */ /* 0x000fea0003800000 */
.L_x_453:
        /* <DEDUP_REMOVED lines=13> */
.L_x_456:
[----:B------:R-:W-:Y:S05]  /*1c260*/  BSYNC B1 ;  /* 0x0000000000017941 */ /* 0x000fea0003800000 */
.L_x_455:
        /* <DEDUP_REMOVED lines=13> */
.L_x_458:
[----:B------:R-:W-:Y:S05]  /*1c340*/  BSYNC B1 ;  /* 0x0000000000017941 */ /* 0x000fea0003800000 */
.L_x_457:
        /* <DEDUP_REMOVED lines=13> */
.L_x_460:
[----:B------:R-:W-:Y:S05]  /*1c420*/  BSYNC B1 ;  /* 0x0000000000017941 */ /* 0x000fea0003800000 */
.L_x_459:
        /* <DEDUP_REMOVED lines=13> */
.L_x_462:
[----:B------:R-:W-:Y:S05]  /*1c500*/  BSYNC B1 ;  /* 0x0000000000017941 */ /* 0x000fea0003800000 */
.L_x_461:
        /* <DEDUP_REMOVED lines=13> */
.L_x_464:
[----:B------:R-:W-:Y:S05]  /*1c5e0*/  BSYNC B1 ;  /* 0x0000000000017941 */ /* 0x000fea0003800000 */
.L_x_463:
        /* <DEDUP_REMOVED lines=13> */
.L_x_466:
[----:B------:R-:W-:Y:S05]  /*1c6c0*/  BSYNC B1 ;  /* 0x0000000000017941 */ /* 0x000fea0003800000 */
.L_x_465:
        /* <DEDUP_REMOVED lines=13> */
.L_x_468:
[----:B------:R-:W-:Y:S05]  /*1c7a0*/  BSYNC B1 ;  /* 0x0000000000017941 */ /* 0x000fea0003800000 */
.L_x_467:
        /* <DEDUP_REMOVED lines=13> */
.L_x_470:
[----:B------:R-:W-:Y:S05]  /*1c880*/  BSYNC B1 ;  /* 0x0000000000017941 */ /* 0x000fea0003800000 */
.L_x_469:
        /* <DEDUP_REMOVED lines=13> */
.L_x_472:
[----:B------:R-:W-:Y:S05]  /*1c960*/  BSYNC B1 ;  /* 0x0000000000017941 */ /* 0x000fea0003800000 */
.L_x_471:
        /* <DEDUP_REMOVED lines=13> */
.L_x_474:
[----:B------:R-:W-:Y:S05]  /*1ca40*/  BSYNC B1 ;  /* 0x0000000000017941 */ /* 0x000fea0003800000 */
.L_x_473:
        /* <DEDUP_REMOVED lines=13> */
.L_x_476:
[----:B------:R-:W-:Y:S05]  /*1cb20*/  BSYNC B1 ;  /* 0x0000000000017941 */ /* 0x000fea0003800000 */
.L_x_475:
        /* <DEDUP_REMOVED lines=13> */
.L_x_478:
[----:B------:R-:W-:Y:S05]  /*1cc00*/  BSYNC B1 ;  /* 0x0000000000017941 */ /* 0x000fea0003800000 */
.L_x_477:
        /* <DEDUP_REMOVED lines=13> */
.L_x_480:
[----:B------:R-:W-:Y:S05]  /*1cce0*/  BSYNC B1 ;  /* 0x0000000000017941 */ /* 0x000fea0003800000 */
.L_x_479:
        /* <DEDUP_REMOVED lines=13> */
.L_x_482:
[----:B------:R-:W-:Y:S05]  /*1cdc0*/  BSYNC B1 ;  /* 0x0000000000017941 */ /* 0x000fea0003800000 */
.L_x_481:
        /* <DEDUP_REMOVED lines=13> */
.L_x_484:
[----:B------:R-:W-:Y:S05]  /*1cea0*/  BSYNC B1 ;  /* 0x0000000000017941 */ /* 0x000fea0003800000 */
.L_x_483:
        /* <DEDUP_REMOVED lines=13> */
.L_x_486:
[----:B------:R-:W-:Y:S05]  /*1cf80*/  BSYNC B1 ;  /* 0x0000000000017941 */ /* 0x000fea0003800000 */
.L_x_485:
        /* <DEDUP_REMOVED lines=13> */
.L_x_488:
[----:B------:R-:W-:Y:S05]  /*1d060*/  BSYNC B1 ;  /* 0x0000000000017941 */ /* 0x000fea0003800000 */
.L_x_487:
        /* <DEDUP_REMOVED lines=13> */
.L_x_490:
[----:B------:R-:W-:Y:S05]  /*1d140*/  BSYNC B1 ;  /* 0x0000000000017941 */ /* 0x000fea0003800000 */
.L_x_489:
        /* <DEDUP_REMOVED lines=13> */
.L_x_492:
[----:B------:R-:W-:Y:S05]  /*1d220*/  BSYNC B1 ;  /* 0x0000000000017941 */ /* 0x000fea0003800000 */
.L_x_491:
        /* <DEDUP_REMOVED lines=13> */
.L_x_494:
[----:B------:R-:W-:Y:S05]  /*1d300*/  BSYNC B1 ;  /* 0x0000000000017941 */ /* 0x000fea0003800000 */
.L_x_493:
        /* <DEDUP_REMOVED lines=13> */
.L_x_496:
[----:B------:R-:W-:Y:S05]  /*1d3e0*/  BSYNC B1 ;  /* 0x0000000000017941 */ /* 0x000fea0003800000 */
.L_x_495:
        /* <DEDUP_REMOVED lines=13> */
.L_x_498:
[----:B------:R-:W-:Y:S05]  /*1d4c0*/  BSYNC B1 ;  /* 0x0000000000017941 */ /* 0x000fea0003800000 */
.L_x_497:
        /* <DEDUP_REMOVED lines=13> */
.L_x_500:
[----:B------:R-:W-:Y:S05]  /*1d5a0*/  BSYNC B1 ;  /* 0x0000000000017941 */ /* 0x000fea0003800000 */
.L_x_499:
        /* <DEDUP_REMOVED lines=13> */
.L_x_502:
[----:B------:R-:W-:Y:S05]  /*1d680*/  BSYNC B1 ;  /* 0x0000000000017941 */ /* 0x000fea0003800000 */
.L_x_501:
        /* <DEDUP_REMOVED lines=13> */
.L_x_504:
[----:B------:R-:W-:Y:S05]  /*1d760*/  BSYNC B1 ;  /* 0x0000000000017941 */ /* 0x000fea0003800000 */
.L_x_503:
        /* <DEDUP_REMOVED lines=13> */
.L_x_506:
[----:B------:R-:W-:Y:S05]  /*1d840*/  BSYNC B1 ;  /* 0x0000000000017941 */ /* 0x000fea0003800000 */
.L_x_505:
        /* <DEDUP_REMOVED lines=13> */
.L_x_508:
[----:B------:R-:W-:Y:S05]  /*1d920*/  BSYNC B1 ;  /* 0x0000000000017941 */ /* 0x000fea0003800000 */
.L_x_507:
        /* <DEDUP_REMOVED lines=13> */
.L_x_510:
[----:B------:R-:W-:Y:S05]  /*1da00*/  BSYNC B1 ;  /* 0x0000000000017941 */ /* 0x000fea0003800000 */
.L_x_509:
        /* <DEDUP_REMOVED lines=13> */
.L_x_512:
[----:B------:R-:W-:Y:S05]  /*1dae0*/  BSYNC B1 ;  /* 0x0000000000017941 */ /* 0x000fea0003800000 */
.L_x_511:
        /* <DEDUP_REMOVED lines=13> */
.L_x_514:
[----:B------:R-:W-:Y:S05]  /*1dbc0*/  BSYNC B1 ;  /* 0x0000000000017941 */ /* 0x000fea0003800000 */
.L_x_513:
        /* <DEDUP_REMOVED lines=13> */
.L_x_516:
[----:B------:R-:W-:Y:S05]  /*1dca0*/  BSYNC B1 ;  /* 0x0000000000017941 */ /* 0x000fea0003800000 */
.L_x_515:
        /* <DEDUP_REMOVED lines=13> */
.L_x_518:
[----:B------:R-:W-:Y:S05]  /*1dd80*/  BSYNC B1 ;  /* 0x0000000000017941 */ /* 0x000fea0003800000 */
.L_x_517:
        /* <DEDUP_REMOVED lines=13> */
.L_x_520:
[----:B------:R-:W-:Y:S05]  /*1de60*/  BSYNC B1 ;  /* 0x0000000000017941 */ /* 0x000fea0003800000 */
.L_x_519:
        /* <DEDUP_REMOVED lines=13> */
.L_x_522:
[----:B------:R-:W-:Y:S05]  /*1df40*/  BSYNC B1 ;  /* 0x0000000000017941 */ /* 0x000fea0003800000 */
.L_x_521:
        /* <DEDUP_REMOVED lines=13> */
.L_x_524:
[----:B------:R-:W-:Y:S05]  /*1e020*/  BSYNC B1 ;  /* 0x0000000000017941 */ /* 0x000fea0003800000 */
.L_x_523:
        /* <DEDUP_REMOVED lines=13> */
.L_x_526:
[----:B------:R-:W-:Y:S05]  /*1e100*/  BSYNC B1 ;  /* 0x0000000000017941 */ /* 0x000fea0003800000 */
.L_x_525:
        /* <DEDUP_REMOVED lines=13> */
.L_x_528:
[----:B------:R-:W-:Y:S05]  /*1e1e0*/  BSYNC B1 ;  /* 0x0000000000017941 */ /* 0x000fea0003800000 */
.L_x_527:
        /* <DEDUP_REMOVED lines=13> */
.L_x_530:
[----:B------:R-:W-:Y:S05]  /*1e2c0*/  BSYNC B1 ;  /* 0x0000000000017941 */ /* 0x000fea0003800000 */
.L_x_529:
        /* <DEDUP_REMOVED lines=13> */
.L_x_532:
[----:B------:R-:W-:Y:S05]  /*1e3a0*/  BSYNC B1 ;  /* 0x0000000000017941 */ /* 0x000fea0003800000 */
.L_x_531:
        /* <DEDUP_REMOVED lines=13> */
.L_x_534:
[----:B------:R-:W-:Y:S05]  /*1e480*/  BSYNC B1 ;  /* 0x0000000000017941 */ /* 0x000fea0003800000 */
.L_x_533:
        /* <DEDUP_REMOVED lines=13> */
.L_x_536:
[----:B------:R-:W-:Y:S05]  /*1e560*/  BSYNC B1 ;  /* 0x0000000000017941 */ /* 0x000fea0003800000 */
.L_x_535:
        /* <DEDUP_REMOVED lines=13> */
.L_x_538:
[----:B------:R-:W-:Y:S05]  /*1e640*/  BSYNC B1 ;  /* 0x0000000000017941 */ /* 0x000fea0003800000 */
.L_x_537:
        /* <DEDUP_REMOVED lines=13> */
.L_x_540:
[----:B------:R-:W-:Y:S05]  /*1e720*/  BSYNC B1 ;  /* 0x0000000000017941 */ /* 0x000fea0003800000 */
.L_x_539:
[----:B--234-:R-:W2:Y:S01]  /*1e730*/  LDL.LU R3, [R1+0x448] ;  /* 0x0004480001037983 */ /* 0x01cea20000300800 */
[----:B-----5:R-:W-:Y:S01]  /*1e740*/  LOP3.LUT R6, R6, 0xff, RZ, 0xc0, !PT ;  /* 0x000000ff06067812 */ /* 0x020fe200078ec0ff */
[----:B------:R-:W-:Y:S01]  /*1e750*/  BSSY B1, `(.L_x_541) ;  /* 0x000000b000017945 */ /* 0x000fe20003800000 */
[----:B------:R-:W-:Y:S02]  /*1e760*/  ISETP.LT.OR P2, PT, R0, 0xf9, !P1 ;  /* 0x000000f90000780c */ /* 0x000fe40004f41670 */
[----:B------:R-:W-:Y:S02]  /*1e770*/  F2FP.F16.E4M3.UNPACK_B R6, R6 ;  /* 0x00000006ff06723e */ /* 0x000fe400020006ff */
[----:B------:R-:W-:-:S03]  /*1e780*/  PRMT R2, RZ, 0x7610, R2 ;  /* 0x00007610ff027816 */ /* 0x000fc60000000002 */
[----:B------:R-:W-:-:S05]  /*1e790*/  HADD2.F32 R6, -RZ, R6.H0_H0 ;  /* 0x20000006ff067230 */ /* 0x000fca0000004100 */
[----:B------:R-:W-:-:S04]  /*1e7a0*/  FMUL R6, R6, UR22 ;  /* 0x0000001606067c20 */ /* 0x000fc80008400000 */
[----:B--2---:R-:W-:-:S05]  /*1e7b0*/  FFMA R6, R3, UR15, R6 ;  /* 0x0000000f03067c23 */ /* 0x004fca0008000006 */
[----:B------:R-:W-:-:S05]  /*1e7c0*/  F2FP.SATFINITE.E4M3.F32.PACK_AB_MERGE_C R3, RZ, R6, RZ ;  /* 0x00000006ff03723e */ /* 0x000fca00048070ff */
[----:B------:R2:W-:Y:S01]  /*1e7d0*/  @!P0 STG.E.U8 desc[UR20][R30.64+0xf9], R3 ;  /* 0x0000f9031e008986 */ /* 0x0005e2000c101114 */
[----:B------:R-:W-:Y:S05]  /*1e7e0*/  @P2 BRA `(.L_x_542) ;  /* 0x0000000000042947 */ /* 0x000fea0003800000 */
[----:B------:R3:W5:Y:S02]  /*1e7f0*/  LDG.E.U8 R2, desc[UR20][R4.64+0xf8] ;  /* 0x0000f81404027981 */ /* 0x000764000c1e1100 */
.L_x_542:
[----:B------:R-:W-:Y:S05]  /*1e800*/  BSYNC B1 ;  /* 0x0000000000017941 */ /* 0x000fea0003800000 */
.L_x_541:
[----:B--2---:R-:W2:Y:S01]  /*1e810*/  LDL.LU R3, [R1+0x44c] ;  /* 0x00044c0001037983 */ /* 0x004ea20000300800 */
        /* <DEDUP_REMOVED lines=12> */
.L_x_544:
[----:B------:R-:W-:Y:S05]  /*1e8e0*/  BSYNC B1 ;  /* 0x0000000000017941 */ /* 0x000fea0003800000 */
.L_x_543:
[----:B------:R-:W-:Y:S05]  /*1e8f0*/  @P1 BRA `(.L_x_545) ;  /* 0x0000004800881947 */ /* 0x000fea0003800000 */
[----:B------:R-:W2:Y:S01]  /*1e900*/  LDL.LU R2, [R1+0x450] ;  /* 0x0004500001027983 */ /* 0x000ea20000300800 */
[----:B-----5:R-:W-:-:S04]  /*1e910*/  LOP3.LUT R0, R0, 0xff, RZ, 0xc0, !PT ;  /* 0x000000ff00007812 */ /* 0x020fc800078ec0ff */
[----:B------:R-:W-:-:S05]  /*1e920*/  F2FP.F16.E4M3.UNPACK_B R0, R0 ;  /* 0x00000000ff00723e */ /* 0x000fca00020006ff */
[----:B------:R-:W-:-:S05]  /*1e930*/  HADD2.F32 R0, -RZ, R0.H0_H0 ;  /* 0x20000000ff007230 */ /* 0x000fca0000004100 */
[----:B------:R-:W-:-:S04]  /*1e940*/  FMUL R0, R0, UR22 ;  /* 0x0000001600007c20 */ /* 0x000fc80008400000 */
[----:B--2---:R-:W-:-:S05]  /*1e950*/  FFMA R0, R2, UR15, R0 ;  /* 0x0000000f02007c23 */ /* 0x004fca0008000000 */
[----:B------:R-:W-:-:S05]  /*1e960*/  F2FP.SATFINITE.E4M3.F32.PACK_AB_MERGE_C R3, RZ, R0, RZ ;  /* 0x00000000ff03723e */ /* 0x000fca00048070ff */
[----:B------:R2:W-:Y:S01]  /*1e970*/  STG.E.U8 desc[UR20][R28.64+0xf9], R3 ;  /* 0x0000f9031c007986 */ /* 0x0005e2000c101114 */
[----:B------:R-:W-:Y:S05]  /*1e980*/  BRA `(.L_x_545) ;  /* 0x0000004800647947 */ /* 0x000fea0003800000 */
.L_x_32:
[----:B------:R-:W-:Y:S01]  /*1e990*/  ISETP.GE.AND P3, PT, R34, 0x1, PT ;  /* 0x000000012200780c */ /* 0x000fe20003f66270 */
[----:B------:R-:W-:Y:S01]  /*1e9a0*/  FMUL R3, R3, UR15 ;  /* 0x0000000f03037c20 */ /* 0x000fe20008400000 */
[----:B------:R-:W3:Y:S02]  /*1e9b0*/  LDL.LU R2, [R1+0x200] ;  /* 0x0002000001027983 */ /* 0x000ee40000300800 */
[----:B------:R-:W-:Y:S02]  /*1e9c0*/  ISETP.LT.OR P0, PT, R0, 0x1, !P3 ;  /* 0x000000010000780c */ /* 0x000fe40005f01670 */
[----:B------:R-:W-:Y:S01]  /*1e9d0*/  F2FP.SATFINITE.E4M3.F32.PACK_AB_MERGE_C R3, RZ, R3, RZ ;  /* 0x00000003ff03723e */ /* 0x000fe200048070ff */
[----:B------:R-:W-:Y:S01]  /*1e9e0*/  FMUL R4, R4, UR15 ;  /* 0x0000000f04047c20 */ /* 0x000fe20008400000 */
[----:B------:R-:W-:Y:S01]  /*1e9f0*/  ISETP.GE.AND P2, PT, R34, 0x9, PT ;  /* 0x000000092200780c */ /* 0x000fe20003f46270 */
[----:B------:R-:W-:Y:S01]  /*1ea00*/  FMUL R5, R5, UR15 ;  /* 0x0000000f05057c20 */ /* 0x000fe20008400000 */
[----:B------:R-:W-:Y:S01]  /*1ea10*/  ISETP.LT.OR P1, PT, R0, 0x9, !P3 ;  /* 0x000000090000780c */ /* 0x000fe20005f21670 */
[----:B------:R-:W-:Y:S01]  /*1ea20*/  FMUL R6, R6, UR15 ;  /* 0x0000000f06067c20 */ /* 0x000fe20008400000 */
[----:B------:R-:W-:Y:S01]  /*1ea30*/  FMUL R7, R7, UR15 ;  /* 0x0000000f07077c20 */ /* 0x000fe20008400000 */
[----:B------:R-:W-:Y:S01]  /*1ea40*/  FMUL R8, R8, UR15 ;  /* 0x0000000f08087c20 */ /* 0x000fe20008400000 */
[----:B------:R-:W-:Y:S01]  /*1ea50*/  FMUL R9, R9, UR15 ;  /* 0x0000000f09097c20 */ /* 0x000fe20008400000 */
[----:B------:R-:W-:Y:S01]  /*1ea60*/  FMUL R10, R10, UR15 ;  /* 0x0000000f0a0a7c20 */ /* 0x000fe20008400000 */
[----:B------:R-:W-:Y:S01]  /*1ea70*/  FMUL R11, R11, UR15 ;  /* 0x0000000f0b0b7c20 */ /* 0x000fe20008400000 */
[----:B------:R0:W-:Y:S01]  /*1ea80*/  @!P0 STG.E.U8 desc[UR20][R24.64], R3 ;  /* 0x0000000318008986 */ /* 0x0001e2000c101114 */
[----:B------:R-:W-:-:S02]  /*1ea90*/  ISETP.LT.OR P0, PT, R0, 0x2, !P3 ;  /* 0x000000020000780c */ /* 0x000fc40005f01670 */
[----:B------:R-:W-:Y:S01]  /*1eaa0*/  F2FP.SATFINITE.E4M3.F32.PACK_AB_MERGE_C R4, RZ, R4, RZ ;  /* 0x00000004ff04723e */ /* 0x000fe200048070ff */
[----:B------:R-:W-:Y:S01]  /*1eab0*/  FMUL R12, R12, UR15 ;  /* 0x0000000f0c0c7c20 */ /* 0x000fe20008400000 */
[----:B------:R-:W-:Y:S01]  /*1eac0*/  F2FP.SATFINITE.E4M3.F32.PACK_AB_MERGE_C R5, RZ, R5, RZ ;  /* 0x00000005ff05723e */ /* 0x000fe200048070ff */
[----:B------:R-:W-:Y:S01]  /*1ead0*/  FMUL R13, R13, UR15 ;  /* 0x0000000f0d0d7c20 */ /* 0x000fe20008400000 */
[----:B------:R-:W-:Y:S01]  /*1eae0*/  FMUL R14, R14, UR15 ;  /* 0x0000000f0e0e7c20 */ /* 0x000fe20008400000 */
[----:B------:R-:W-:Y:S01]  /*1eaf0*/  FMUL R15, R15, UR15 ;  /* 0x0000000f0f0f7c20 */ /* 0x000fe20008400000 */
[----:B------:R-:W-:Y:S01]  /*1eb00*/  FMUL R16, R16, UR15 ;  /* 0x0000000f10107c20 */ /* 0x000fe20008400000 */
[----:B------:R-:W-:Y:S01]  /*1eb10*/  FMUL R17, R17, UR15 ;  /* 0x0000000f11117c20 */ /* 0x000fe20008400000 */
[----:B------:R-:W-:Y:S01]  /*1eb20*/  FMUL R18, R18, UR15 ;  /* 0x0000000f12127c20 */ /* 0x000fe20008400000 */
[----:B------:R-:W-:Y:S01]  /*1eb30*/  FMUL R19, R19, UR15 ;  /* 0x0000000f13137c20 */ /* 0x000fe20008400000 */
[----:B------:R-:W-:Y:S01]  /*1eb40*/  FMUL R20, R20, UR15 ;  /* 0x0000000f14147c20 */ /* 0x000fe20008400000 */
[----:B------:R-:W-:Y:S01]  /*1eb50*/  @!P0 STG.E.U8 desc[UR20][R24.64+0x1], R4 ;  /* 0x0000010418008986 */ /* 0x000fe2000c101114 */
[----:B------:R-:W-:-:S02]  /*1eb60*/  ISETP.LT.OR P0, PT, R0, 0x1, !P2 ;  /* 0x000000010000780c */ /* 0x000fc40005701670 */
[----:B------:R-:W-:Y:S01]  /*1eb70*/  F2FP.SATFINITE.E4M3.F32.PACK_AB_MERGE_C R6, RZ, R6, RZ ;  /* 0x00000006ff06723e */ /* 0x000fe200048070ff */
[----:B------:R-:W-:Y:S01]  /*1eb80*/  FMUL R21, R21, UR15 ;  /* 0x0000000f15157c20 */ /* 0x000fe20008400000 */
[----:B------:R-:W4:Y:S09]  /*1eb90*/  LDL.LU R41, [R1+0x204] ;  /* 0x0002040001297983 */ /* 0x000f320000300800 */
[----:B------:R1:W-:Y:S01]  /*1eba0*/  @!P0 STG.E.U8 desc[UR20][R26.64], R5 ;  /* 0x000000051a008986 */ /* 0x0003e2000c101114 */
[----:B------:R-:W-:-:S02]  /*1ebb0*/  ISETP.LT.OR P0, PT, R0, 0x2, !P2 ;  /* 0x000000020000780c */ /* 0x000fc40005701670 */
[----:B------:R-:W-:Y:S01]  /*1ebc0*/  F2FP.SATFINITE.E4M3.F32.PACK_AB_MERGE_C R7, RZ, R7, RZ ;  /* 0x00000007ff07723e */ /* 0x000fe200048070ff */
[----:B------:R-:W5:Y:S01]  /*1ebd0*/  LDL.LU R39, [R1+0x208] ;  /* 0x0002080001277983 */ /* 0x000f620000300800 */
[----:B------:R-:W-:Y:S02]  /*1ebe0*/  F2FP.SATFINITE.E4M3.F32.PACK_AB_MERGE_C R8, RZ, R8, RZ ;  /* 0x00000008ff08723e */ /* 0x000fe400048070ff */
[----:B------:R-:W-:Y:S01]  /*1ebf0*/  F2FP.SATFINITE.E4M3.F32.PACK_AB_MERGE_C R9, RZ, R9, RZ ;  /* 0x00000009ff09723e */ /* 0x000fe200048070ff */
[----:B------:R-:W-:Y:S01]  /*1ec00*/  FMUL R22, R22, UR15 ;  /* 0x0000000f16167c20 */ /* 0x000fe20008400000 */
[C---:B------:R-:W-:Y:S01]  /*1ec10*/  ISETP.LT.OR P5, PT, R0.reuse, 0xa, !P2 ;  /* 0x0000000a0000780c */ /* 0x040fe200057a1670 */
[----:B------:R-:W2:Y:S04]  /*1ec20*/  LDL.LU R35, [R1+0x20c] ;  /* 0x00020c0001237983 */ /* 0x000ea80000300800 */
[----:B------:R-:W-:Y:S01]  /*1ec30*/  @!P0 STG.E.U8 desc[UR20][R26.64+0x1], R6 ;  /* 0x000001061a008986 */ /* 0x000fe2000c101114 */
[----:B------:R-:W-:-:S03]  /*1ec40*/  ISETP.LT.OR P0, PT, R0, 0xa, !P3 ;  /* 0x0000000a0000780c */ /* 0x000fc60005f01670 */
[----:B------:R-:W-:Y:S01]  /*1ec50*/  @!P1 STG.E.U8 desc[UR20][R24.64+0x8], R7 ;  /* 0x0000080718009986 */ /* 0x000fe2000c101114 */
[----:B------:R-:W-:Y:S02]  /*1ec60*/  ISETP.LT.OR P1, PT, R0, 0x9, !P2 ;  /* 0x000000090000780c */ /* 0x000fe40005721670 */
[----:B------:R-:W-:Y:S01]  /*1ec70*/  F2FP.SATFINITE.E4M3.F32.PACK_AB_MERGE_C R10, RZ, R10, RZ ;  /* 0x0000000aff0a723e */ /* 0x000fe200048070ff */
[----:B------:R-:W-:Y:S01]  /*1ec80*/  FMUL R152, R152, UR15 ;  /* 0x0000000f98987c20 */ /* 0x000fe20008400000 */
[----:B------:R-:W-:Y:S01]  /*1ec90*/  F2FP.SATFINITE.E4M3.F32.PACK_AB_MERGE_C R11, RZ, R11, RZ ;  /* 0x0000000bff0b723e */ /* 0x000fe200048070ff */
[----:B------:R-:W5:Y:S04]  /*1eca0*/  LDL.LU R33, [R1+0x210] ;  /* 0x0002100001217983 */ /* 0x000f680000300800 */
[----:B------:R-:W-:Y:S01]  /*1ecb0*/  @!P0 STG.E.U8 desc[UR20][R24.64+0x9], R8 ;  /* 0x0000090818008986 */ /* 0x000fe2000c101114 */
[----:B------:R-:W-:-:S03]  /*1ecc0*/  ISETP.LT.OR P0, PT, R0, 0x11, !P3 ;  /* 0x000000110000780c */ /* 0x000fc60005f01670 */
[----:B------:R-:W-:Y:S01]  /*1ecd0*/  @!P1 STG.E.U8 desc[UR20][R26.64+0x8], R9 ;  /* 0x000008091a009986 */ /* 0x000fe2000c101114 */
[C---:B------:R-:W-:Y:S02]  /*1ece0*/  ISETP.LT.OR P1, PT, R0.reuse, 0x12, !P3 ;  /* 0x000000120000780c */ /* 0x040fe40005f21670 */
[----:B------:R-:W-:Y:S01]  /*1ecf0*/  F2FP.SATFINITE.E4M3.F32.PACK_AB_MERGE_C R12, RZ, R12, RZ ;  /* 0x0000000cff0c723e */ /* 0x000fe200048070ff */
[----:B------:R-:W-:Y:S01]  /*1ed00*/  @!P5 STG.E.U8 desc[UR20][R26.64+0x9], R10 ;  /* 0x0000090a1a00d986 */ /* 0x000fe2000c101114 */
[C---:B------:R-:W-:Y:S02]  /*1ed10*/  ISETP.LT.OR P5, PT, R0.reuse, 0x11, !P2 ;  /* 0x000000110000780c */ /* 0x040fe400057a1670 */
[----:B------:R-:W-:Y:S01]  /*1ed20*/  F2FP.SATFINITE.E4M3.F32.PACK_AB_MERGE_C R13, RZ, R13, RZ ;  /* 0x0000000dff0d723e */ /* 0x000fe200048070ff */
[----:B------:R-:W5:Y:S01]  /*1ed30*/  LDL.LU R32, [R1+0x214] ;  /* 0x0002140001207983 */ /* 0x000f620000300800 */
[----:B------:R-:W-:Y:S01]  /*1ed40*/  F2FP.SATFINITE.E4M3.F32.PACK_AB_MERGE_C R14, RZ, R14, RZ ;  /* 0x0000000eff0e723e */ /* 0x000fe200048070ff */
[----:B------:R-:W-:Y:S01]  /*1ed50*/  FMUL R23, R23, UR15 ;  /* 0x0000000f17177c20 */ /* 0x000fe20008400000 */
[----:B------:R-:W-:Y:S01]  /*1ed60*/  F2FP.SATFINITE.E4M3.F32.PACK_AB_MERGE_C R15, RZ, R15, RZ ;  /* 0x0000000fff0f723e */ /* 0x000fe200048070ff */
[----:B------:R-:W-:Y:S01]  /*1ed70*/  @!P0 STG.E.U8 desc[UR20][R24.64+0x10], R11 ;  /* 0x0000100b18008986 */ /* 0x000fe2000c101114 */
[C---:B------:R-:W-:Y:S01]  /*1ed80*/  ISETP.LT.OR P0, PT, R0.reuse, 0x12, !P2 ;  /* 0x000000120000780c */ /* 0x040fe20005701670 */
[----:B------:R-:W-:Y:S01]  /*1ed90*/  FMUL R153, R153, UR15 ;  /* 0x0000000f99997c20 */ /* 0x000fe20008400000 */
[----:B------:R-:W-:Y:S01]  /*1eda0*/  F2FP.SATFINITE.E4M3.F32.PACK_AB_MERGE_C R16, RZ, R16, RZ ;  /* 0x00000010ff10723e */ /* 0x000fe200048070ff */
[----:B------:R-:W-:Y:S01]  /*1edb0*/  @!P1 STG.E.U8 desc[UR20][R24.64+0x11], R12 ;  /* 0x0000110c18009986 */ /* 0x000fe2000c101114 */
[----:B------:R-:W-:Y:S01]  /*1edc0*/  ISETP.LT.OR P1, PT, R0, 0x19, !P3 ;  /* 0x000000190000780c */ /* 0x000fe20005f21670 */
[----:B------:R-:W-:Y:S01]  /*1edd0*/  FMUL R154, R154, UR15 ;  /* 0x0000000f9a9a7c20 */ /* 0x000fe20008400000 */
[----:B------:R-:W-:Y:S01]  /*1ede0*/  F2FP.SATFINITE.E4M3.F32.PACK_AB_MERGE_C R17, RZ, R17, RZ ;  /* 0x00000011ff11723e */ /* 0x000fe200048070ff */
[----:B------:R-:W-:Y:S01]  /*1edf0*/  @!P5 STG.E.U8 desc[UR20][R26.64+0x10], R13 ;  /* 0x0000100d1a00d986 */ /* 0x000fe2000c101114 */
[----:B------:R-:W-:Y:S01]  /*1ee00*/  ISETP.LT.OR P5, PT, R0, 0x1a, !P3 ;  /* 0x0000001a0000780c */ /* 0x000fe20005fa1670 */
[----:B------:R-:W-:Y:S01]  /*1ee10*/  FMUL R156, R156, UR15 ;  /* 0x0000000f9c9c7c20 */ /* 0x000fe20008400000 */
        /* <DEDUP_REMOVED lines=20> */
[C---:B------:R-:W-:Y:S01]  /*1ef60*/  ISETP.LT.OR P6, PT, R0.reuse, 0x2a, !P2 ;  /* 0x0000002a0000780c */ /* 0x040fe200057c1670 */
        /* <DEDUP_REMOVED lines=36> */
[----:B------:R-:W-:Y:S01]  /*1f1b0*/  @!P6 STG.E.U8 desc[UR20][R26.64+0x29], R154 ;  /* 0x0000299a1a00e986 */ /* 0x000fe2000c101114 */
[C---:B------:R-:W-:Y:S01]  /*1f1c0*/  ISETP.LT.OR P6, PT, R0.reuse, 0x32, !P2 ;  /* 0x000000320000780c */ /* 0x040fe200057c1670 */
        /* <DEDUP_REMOVED lines=21> */
[----:B0-----:R-:W-:Y:S01]  /*1f320*/  F2FP.SATFINITE.E4M3.F32.PACK_AB_MERGE_C R3, RZ, R168, RZ ;  /* 0x000000a8ff03723e */ /* 0x001fe200048070ff */
        /* <DEDUP_REMOVED lines=11> */
[----:B-1----:R-:W-:Y:S01]  /*1f3e0*/  F2FP.SATFINITE.E4M3.F32.PACK_AB_MERGE_C R5, RZ, R170, RZ ;  /* 0x000000aaff05723e */ /* 0x002fe200048070ff */
        /* <DEDUP_REMOVED lines=20> */
[----:B------:R0:W-:Y:S01]  /*1f530*/  @!P1 STG.E.U8 desc[UR20][R24.64+0x49], R3 ;  /* 0x0000490318009986 */ /* 0x0001e2000c101114 */
[----:B------:R-:W-:Y:S01]  /*1f540*/  ISETP.LT.OR P1, PT, R0, 0x52, !P3 ;  /* 0x000000520000780c */ /* 0x000fe20005f21670 */
[----:B------:R-:W-:Y:S01]  /*1f550*/  FMUL R186, R186, UR15 ;  /* 0x0000000fbaba7c20 */ /* 0x000fe20008400000 */
[----:B------:R-:W-:Y:S01]  /*1f560*/  F2FP.SATFINITE.E4M3.F32.PACK_AB_MERGE_C R181, RZ, R181, RZ ;  /* 0x000000b5ffb5723e */ /* 0x000fe200048070ff */
[----:B------:R-:W-:Y:S01]  /*1f570*/  @!P5 STG.E.U8 desc[UR20][R26.64+0x48], R169 ;  /* 0x000048a91a00d986 */ /* 0x000fe2000c101114 */
[----:B------:R-:W-:Y:S01]  /*1f580*/  ISETP.LT.OR P5, PT, R0, 0x51, !P2 ;  /* 0x000000510000780c */ /* 0x000fe200057a1670 */
[----:B------:R-:W-:Y:S01]  /*1f590*/  FMUL R188, R188, UR15 ;  /* 0x0000000fbcbc7c20 */ /* 0x000fe20008400000 */
[----:B------:R-:W-:Y:S01]  /*1f5a0*/  F2FP.SATFINITE.E4M3.F32.PACK_AB_MERGE_C R183, RZ, R183, RZ ;  /* 0x000000b7ffb7723e */ /* 0x000fe200048070ff */
[----:B------:R1:W-:Y:S01]  /*1f5b0*/  @!P6 STG.E.U8 desc[UR20][R26.64+0x49], R5 ;  /* 0x000049051a00e986 */ /* 0x0003e2000c101114 */
[C---:B------:R-:W-:Y:S01]  /*1f5c0*/  ISETP.LT.OR P6, PT, R0.reuse, 0x52, !P2 ;  /* 0x000000520000780c */ /* 0x040fe200057c1670 */
[----:B------:R-:W-:Y:S01]  /*1f5d0*/  FMUL R187, R187, UR15 ;  /* 0x0000000fbbbb7c20 */ /* 0x000fe20008400000 */
[----:B------:R-:W-:Y:S01]  /*1f5e0*/  F2FP.SATFINITE.E4M3.F32.PACK_AB_MERGE_C R185, RZ, R185, RZ ;  /* 0x000000b9ffb9723e */ /* 0x000fe200048070ff */
[----:B------:R-:W-:Y:S01]  /*1f5f0*/  @!P0 STG.E.U8 desc[UR20][R24.64+0x50], R171 ;  /* 0x000050ab18008986 */ /* 0x000fe2000c101114 */
[----:B0-----:R-:W-:Y:S01]  /*1f600*/  F2FP.SATFINITE.E4M3.F32.PACK_AB_MERGE_C R3, RZ, R172, RZ ;  /* 0x000000acff03723e */ /* 0x001fe200048070ff */
[----:B------:R-:W-:Y:S01]  /*1f610*/  FMUL R189, R189, UR15 ;  /* 0x0000000fbdbd7c20 */ /* 0x000fe20008400000 */
[----:B------:R-:W-:Y:S01]  /*1f620*/  ISETP.LT.OR P0, PT, R0, 0x59, !P3 ;  /* 0x000000590000780c */ /* 0x000fe20005f01670 */
[----:B------:R-:W-:Y:S01]  /*1f630*/  FMUL R190, R190, UR15 ;  /* 0x0000000fbebe7c20 */ /* 0x000fe20008400000 */
[----:B------:R-:W-:Y:S01]  /*1f640*/  FMUL R192, R192, UR15 ;  /* 0x0000000fc0c07c20 */ /* 0x000fe20008400000 */
[----:B------:R0:W-:Y:S01]  /*1f650*/  @!P1 STG.E.U8 desc[UR20][R24.64+0x51], R3 ;  /* 0x0000510318009986 */ /* 0x0001e2000c101114 */
[C---:B------:R-:W-:Y:S01]  /*1f660*/  ISETP.LT.OR P1, PT, R0.reuse, 0x5a, !P3 ;  /* 0x0000005a0000780c */ /* 0x040fe20005f21670 */
[----:B------:R-:W-:Y:S01]  /*1f670*/  FMUL R191, R191, UR15 ;  /* 0x0000000fbfbf7c20 */ /* 0x000fe20008400000 */
[----:B-1----:R-:W-:Y:S01]  /*1f680*/  F2FP.SATFINITE.E4M3.F32.PACK_AB_MERGE_C R5, RZ, R174, RZ ;  /* 0x000000aeff05723e */ /* 0x002fe200048070ff */
        /* <DEDUP_REMOVED lines=9> */
[----:B0-----:R-:W-:Y:S01]  /*1f720*/  F2FP.SATFINITE.E4M3.F32.PACK_AB_MERGE_C R3, RZ, R176, RZ ;  /* 0x000000b0ff03723e */ /* 0x001fe200048070ff */
[----:B------:R-:W-:Y:S01]  /*1f730*/  FMUL R196, R196, UR15 ;  /* 0x0000000fc4c47c20 */ /* 0x000fe20008400000 */
[C---:B------:R-:W-:Y:S01]  /*1f740*/  ISETP.LT.OR P0, PT, R0.reuse, 0x61, !P3 ;  /* 0x000000610000780c */ /* 0x040fe20005f01670 */
[----:B------:R-:W-:Y:S01]  /*1f750*/  FMUL R195, R195, UR15 ;  /* 0x0000000fc3c37c20 */ /* 0x000fe20008400000 */
[----:B------:R-:W-:Y:S01]  /*1f760*/  F2FP.SATFINITE.E4M3.F32.PACK_AB_MERGE_C R191, RZ, R191, RZ ;  /* 0x000000bfffbf723e */ /* 0x000fe200048070ff */
[----:B------:R0:W-:Y:S01]  /*1f770*/  @!P1 STG.E.U8 desc[UR20][R24.64+0x59], R3 ;  /* 0x0000590318009986 */ /* 0x0001e2000c101114 */
[C---:B------:R-:W-:Y:S01]  /*1f780*/  ISETP.LT.OR P1, PT, R0.reuse, 0x62, !P3 ;  /* 0x000000620000780c */ /* 0x040fe20005f21670 */
[----:B------:R-:W-:Y:S01]  /*1f790*/  FMUL R197, R197, UR15 ;  /* 0x0000000fc5c57c20 */ /* 0x000fe20008400000 */
[----:B-1----:R-:W-:Y:S01]  /*1f7a0*/  F2FP.SATFINITE.E4M3.F32.PACK_AB_MERGE_C R5, RZ, R178, RZ ;  /* 0x000000b2ff05723e */ /* 0x002fe200048070ff */
[----:B------:R-:W-:Y:S01]  /*1f7b0*/  @!P5 STG.E.U8 desc[UR20][R26.64+0x58], R177 ;  /* 0x000058b11a00d986 */ /* 0x000fe2000c101114 */
[----:B------:R-:W-:Y:S01]  /*1f7c0*/  ISETP.LT.OR P5, PT, R0, 0x61, !P2 ;  /* 0x000000610000780c */ /* 0x000fe200057a1670 */
        /* <DEDUP_REMOVED lines=13> */
[----:B------:R-:W-:Y:S01]  /*1f8a0*/  ISETP.LT.OR P1, PT, R0, 0x6a, !P3 ;  /* 0x0000006a0000780c */ /* 0x000fe20005f21670 */
[----:B------:R-:W-:Y:S01]  /*1f8b0*/  FMUL R202, R202, UR15 ;  /* 0x0000000fcaca7c20 */ /* 0x000fe20008400000 */
[----:B-1----:R-:W-:Y:S01]  /*1f8c0*/  F2FP.SATFINITE.E4M3.F32.PACK_AB_MERGE_C R5, RZ, R182, RZ ;  /* 0x000000b6ff05723e */ /* 0x002fe200048070ff */
        /* <DEDUP_REMOVED lines=111> */
[----:B---3--:R-:W-:Y:S01]  /*1ffc0*/  FMUL R2, R2, UR15 ;  /* 0x0000000f02027c20 */ /* 0x008fe20008400000 */
        /* <DEDUP_REMOVED lines=8> */
[----:B------:R-:W3:Y:S01]  /*20050*/  LDL.LU R38, [R1+0x218] ;  /* 0x0002180001267983 */ /* 0x000ee20000300800 */
[----:B------:R-:W-:-:S03]  /*20060*/  F2FP.SATFINITE.E4M3.F32.PACK_AB_MERGE_C R233, RZ, R233, RZ ;  /* 0x000000e9ffe9723e */ /* 0x000fc600048070ff */
[----:B------:R0:W-:Y:S01]  /*20070*/  @!P1 STG.E.U8 desc[UR20][R24.64+0x99], R3 ;  /* 0x0000990318009986 */ /* 0x0001e2000c101114 */
[C---:B------:R-:W-:Y:S02]  /*20080*/  ISETP.LT.OR P1, PT, R0.reuse, 0xa2, !P3 ;  /* 0x000000a20000780c */ /* 0x040fe40005f21670 */
[----:B-1----:R-:W-:Y:S01]  /*20090*/  F2FP.SATFINITE.E4M3.F32.PACK_AB_MERGE_C R5, RZ, R210, RZ ;  /* 0x000000d2ff05723e */ /* 0x002fe200048070ff */
[----:B------:R-:W-:Y:S01]  /*200a0*/  @!P5 STG.E.U8 desc[UR20][R26.64+0x98], R209 ;  /* 0x000098d11a00d986 */ /* 0x000fe2000c101114 */
[----:B------:R-:W-:-:S03]  /*200b0*/  ISETP.LT.OR P5, PT, R0, 0xa1, !P2 ;  /* 0x000000a10000780c */ /* 0x000fc600057a1670 */
[----:B------:R1:W-:Y:S01]  /*200c0*/  @!P6 STG.E.U8 desc[UR20][R26.64+0x99], R5 ;  /* 0x000099051a00e986 */ /* 0x0003e2000c101114 */
[C---:B------:R-:W-:Y:S02]  /*200d0*/  ISETP.LT.OR P6, PT, R0.reuse, 0xa2, !P2 ;  /* 0x000000a20000780c */ /* 0x040fe400057c1670 */
[----:B0-----:R-:W-:Y:S01]  /*200e0*/  F2FP.SATFINITE.E4M3.F32.PACK_AB_MERGE_C R3, RZ, R212, RZ ;  /* 0x000000d4ff03723e */ /* 0x001fe200048070ff */
[----:B------:R-:W-:Y:S01]  /*200f0*/  @!P0 STG.E.U8 desc[UR20][R24.64+0xa0], R211 ;  /* 0x0000a0d318008986 */ /* 0x000fe2000c101114 */
[----:B------:R-:W-:-:S03]  /*20100*/  ISETP.LT.OR P0, PT, R0, 0xa9, !P3 ;  /* 0x000000a90000780c */ /* 0x000fc60005f01670 */
        /* <DEDUP_REMOVED lines=48> */
[----:B------:R-:W3:Y:S04]  /*20410*/  LDL.LU R37, [R1+0x21c] ;  /* 0x00021c0001257983 */ /* 0x000ee80000300800 */
[----:B------:R-:W-:Y:S01]  /*20420*/  @!P1 STG.E.U8 desc[UR20][R24.64+0xc9], R3 ;  /* 0x0000c90318009986 */ /* 0x000fe2000c101114 */
[C---:B------:R-:W-:Y:S02]  /*20430*/  ISETP.LT.OR P1, PT, R0.reuse, 0xd2, !P3 ;  /* 0x000000d20000780c */ /* 0x040fe40005f21670 */
[----:B-1----:R-:W-:Y:S01]  /*20440*/  F2FP.SATFINITE.E4M3.F32.PACK_AB_MERGE_C R5, RZ, R234, RZ ;  /* 0x000000eaff05723e */ /* 0x002fe200048070ff */
[----:B------:R-:W3:Y:S01]  /*20450*/  LDL.LU R36, [R1+0x220] ;  /* 0x0002200001247983 */ /* 0x000ee20000300800 */
[----:B------:R-:W-:Y:S01]  /*20460*/  F2FP.SATFINITE.E4M3.F32.PACK_AB_MERGE_C R7, RZ, R236, RZ ;  /* 0x000000ecff07723e */ /* 0x000fe200048070ff */
[----:B--2---:R-:W-:Y:S01]  /*20470*/  FMUL R4, R35, UR15 ;  /* 0x0000000f23047c20 */ /* 0x004fe20008400000 */
[----:B------:R-:W-:Y:S01]  /*20480*/  F2FP.SATFINITE.E4M3.F32.PACK_AB_MERGE_C R9, RZ, R2, RZ ;  /* 0x00000002ff09723e */ /* 0x000fe200048070ff */
[----:B----4-:R-:W-:Y:S01]  /*20490*/  FMUL R2, R41, UR15 ;  /* 0x0000000f29027c20 */ /* 0x010fe20008400000 */
[----:B------:R-:W2:Y:S04]  /*204a0*/  LDL.LU R35, [R1+0x224] ;  /* 0x0002240001237983 */ /* 0x000ea80000300800 */
[----:B------:R-:W-:Y:S01]  /*204b0*/  @!P0 STG.E.U8 desc[UR20][R24.64+0xc8], R231 ;  /* 0x0000c8e718008986 */ /* 0x000fe2000c101114 */
[----:B------:R-:W-:-:S03]  /*204c0*/  ISETP.LT.OR P0, PT, R0, 0xd1, !P3 ;  /* 0x000000d10000780c */ /* 0x000fc60005f01670 */
[----:B------:R-:W-:Y:S01]  /*204d0*/  @!P5 STG.E.U8 desc[UR20][R26.64+0xc8], R233 ;  /* 0x0000c8e91a00d986 */ /* 0x000fe2000c101114 */
[----:B------:R-:W-:-:S03]  /*204e0*/  ISETP.LT.OR P5, PT, R0, 0xd1, !P2 ;  /* 0x000000d10000780c */ /* 0x000fc600057a1670 */
[----:B------:R5:W-:Y:S01]  /*204f0*/  @!P6 STG.E.U8 desc[UR20][R26.64+0xc9], R5 ;  /* 0x0000c9051a00e986 */ /* 0x000be2000c101114 */
[----:B------:R-:W-:-:S03]  /*20500*/  ISETP.LT.OR P6, PT, R0, 0xd2, !P2 ;  /* 0x000000d20000780c */ /* 0x000fc600057c1670 */
[----:B------:R0:W-:Y:S01]  /*20510*/  @!P1 STG.E.U8 desc[UR20][R24.64+0xd1], R7 ;  /* 0x0000d10718009986 */ /* 0x0001e2000c101114 */
[----:B-----5:R-:W-:-:S03]  /*20520*/  FMUL R5, R33, UR15 ;  /* 0x0000000f21057c20 */ /* 0x020fc60008400000 */
[----:B------:R-:W4:Y:S01]  /*20530*/  LDL.LU R33, [R1+0x228] ;  /* 0x0002280001217983 */ /* 0x000f220000300800 */
[----:B0-----:R-:W-:Y:S01]  /*20540*/  F2FP.SATFINITE.E4M3.F32.PACK_AB_MERGE_C R7, RZ, R2, RZ ;  /* 0x00000002ff07723e */ /* 0x001fe200048070ff */
[----:B------:R-:W-:Y:S02]  /*20550*/  FMUL R2, R32, UR15 ;  /* 0x0000000f20027c20 */ /* 0x000fe40008400000 */
[----:B------:R-:W5:Y:S04]  /*20560*/  LDL.LU R41, [R1+0x22c] ;  /* 0x00022c0001297983 */ /* 0x000f680000300800 */
[----:B------:R-:W5:Y:S01]  /*20570*/  LDL.LU R32, [R1+0x230] ;  /* 0x0002300001207983 */ /* 0x000f620000300800 */
[----:B------:R-:W-:Y:S01]  /*20580*/  F2FP.SATFINITE.E4M3.F32.PACK_AB_MERGE_C R235, RZ, R235, RZ ;  /* 0x000000ebffeb723e */ /* 0x000fe200048070ff */
[----:B------:R-:W-:Y:S01]  /*20590*/  FMUL R3, R39, UR15 ;  /* 0x0000000f27037c20 */ /* 0x000fe20008400000 */
[----:B------:R-:W-:Y:S01]  /*205a0*/  F2FP.SATFINITE.E4M3.F32.PACK_AB_MERGE_C R237, RZ, R237, RZ ;  /* 0x000000edffed723e */ /* 0x000fe200048070ff */
[----:B------:R-:W5:Y:S04]  /*205b0*/  LDL.LU R39, [R1+0x234] ;  /* 0x0002340001277983 */ /* 0x000f680000300800 */
[----:B------:R-:W-:Y:S01]  /*205c0*/  @!P0 STG.E.U8 desc[UR20][R24.64+0xd0], R235 ;  /* 0x0000d0eb18008986 */ /* 0x000fe2000c101114 */
[----:B------:R-:W-:-:S02]  /*205d0*/  ISETP.LT.OR P0, PT, R0, 0xd9, !P3 ;  /* 0x000000d90000780c */ /* 0x000fc40005f01670 */
[C---:B------:R-:W-:Y:S01]  /*205e0*/  ISETP.LT.OR P1, PT, R0.reuse, 0xda, !P3 ;  /* 0x000000da0000780c */ /* 0x040fe20005f21670 */
[----:B------:R-:W-:Y:S01]  /*205f0*/  @!P5 STG.E.U8 desc[UR20][R26.64+0xd0], R237 ;  /* 0x0000d0ed1a00d986 */ /* 0x000fe2000c101114 */
[----:B------:R-:W-:Y:S02]  /*20600*/  ISETP.LT.OR P5, PT, R0, 0xd9, !P2 ;  /* 0x000000d90000780c */ /* 0x000fe400057a1670 */
[----:B------:R-:W-:Y:S01]  /*20610*/  F2FP.SATFINITE.E4M3.F32.PACK_AB_MERGE_C R11, RZ, R3, RZ ;  /* 0x00000003ff0b723e */ /* 0x000fe200048070ff */
[----:B------:R0:W-:Y:S01]  /*20620*/  @!P6 STG.E.U8 desc[UR20][R26.64+0xd1], R9 ;  /* 0x0000d1091a00e986 */ /* 0x0001e2000c101114 */
[----:B------:R-:W-:-:S05]  /*20630*/  F2FP.SATFINITE.E4M3.F32.PACK_AB_MERGE_C R13, RZ, R4, RZ ;  /* 0x00000004ff0d723e */ /* 0x000fca00048070ff */
[----:B------:R1:W-:Y:S01]  /*20640*/  @!P0 STG.E.U8 desc[UR20][R24.64+0xd8], R7 ;  /* 0x0000d80718008986 */ /* 0x0003e2000c101114 */
[----:B0-----:R-:W-:-:S03]  /*20650*/  F2FP.SATFINITE.E4M3.F32.PACK_AB_MERGE_C R9, RZ, R5, RZ ;  /* 0x00000005ff09723e */ /* 0x001fc600048070ff */
[----:B------:R0:W-:Y:S01]  /*20660*/  @!P1 STG.E.U8 desc[UR20][R24.64+0xd9], R11 ;  /* 0x0000d90b18009986 */ /* 0x0001e2000c101114 */
[----:B-1----:R-:W-:-:S03]  /*20670*/  F2FP.SATFINITE.E4M3.F32.PACK_AB_MERGE_C R7, RZ, R2, RZ ;  /* 0x00000002ff07723e */ /* 0x002fc600048070ff */
[----:B------:R1:W-:Y:S01]  /*20680*/  @!P5 STG.E.U8 desc[UR20][R26.64+0xd8], R13 ;  /* 0x0000d80d1a00d986 */ /* 0x0003e2000c101114 */
[----:B---3--:R-:W-:-:S03]  /*20690*/  FMUL R3, R38, UR15 ;  /* 0x0000000f26037c20 */ /* 0x008fc60008400000 */
[----:B------:R-:W3:Y:S02]  /*206a0*/  LDL.LU R38, [R1+0x238] ;  /* 0x0002380001267983 */ /* 0x000ee40000300800 */
[----:B0-----:R-:W-:Y:S01]  /*206b0*/  F2FP.SATFINITE.E4M3.F32.PACK_AB_MERGE_C R11, RZ, R3, RZ ;  /* 0x00000003ff0b723e */ /* 0x001fe200048070ff */
[----:B------:R-:W-:Y:S02]  /*206c0*/  FMUL R4, R37, UR15 ;  /* 0x0000000f25047c20 */ /* 0x000fe40008400000 */
[----:B------:R-:W3:Y:S01]  /*206d0*/  LDL.LU R37, [R1+0x23c] ;  /* 0x00023c0001257983 */ /* 0x000ee20000300800 */
[----:B------:R-:W-:-:S03]  /*206e0*/  FMUL R5, R36, UR15 ;  /* 0x0000000f24057c20 */ /* 0x000fc60008400000 */
[----:B------:R-:W3:Y:S01]  /*206f0*/  LDL.LU R36, [R1+0x240] ;  /* 0x0002400001247983 */ /* 0x000ee20000300800 */
[----:B--2---:R-:W-:-:S03]  /*20700*/  FMUL R2, R35, UR15 ;  /* 0x0000000f23027c20 */ /* 0x004fc60008400000 */
[----:B------:R-:W2:Y:S01]  /*20710*/  LDL.LU R35, [R1+0x244] ;  /* 0x0002440001237983 */ /* 0x000ea20000300800 */
[----:B-1----:R-:W-:Y:S01]  /*20720*/  F2FP.SATFINITE.E4M3.F32.PACK_AB_MERGE_C R13, RZ, R4, RZ ;  /* 0x00000004ff0d723e */ /* 0x002fe200048070ff */
[----:B----4-:R-:W-:Y:S02]  /*20730*/  FMUL R3, R33, UR15 ;  /* 0x0000000f21037c20 */ /* 0x010fe40008400000 */
[----:B------:R-:W4:Y:S01]  /*20740*/  LDL.LU R33, [R1+0x248] ;  /* 0x0002480001217983 */ /* 0x000f220000300800 */
[----:B-----5:R-:W-:-:S03]  /*20750*/  FMUL R4, R32, UR15 ;  /* 0x0000000f20047c20 */ /* 0x020fc60008400000 */
[----:B------:R-:W5:Y:S01]  /*20760*/  LDL.LU R32, [R1+0x24c] ;  /* 0x00024c0001207983 */ /* 0x000f620000300800 */
[C---:B------:R-:W-:Y:S02]  /*20770*/  ISETP.LT.OR P6, PT, R0.reuse, 0xda, !P2 ;  /* 0x000000da0000780c */ /* 0x040fe400057c1670 */
[C---:B------:R-:W-:Y:S02]  /*20780*/  ISETP.LT.OR P5, PT, R0.reuse, 0xe1, !P3 ;  /* 0x000000e10000780c */ /* 0x040fe40005fa1670 */
[C---:B------:R-:W-:Y:S02]  /*20790*/  ISETP.LT.OR P1, PT, R0.reuse, 0xe2, !P2 ;  /* 0x000000e20000780c */ /* 0x040fe40005721670 */
[----:B------:R-:W-:-:S07]  /*207a0*/  ISETP.LT.OR P0, PT, R0, 0xe1, !P2 ;  /* 0x000000e10000780c */ /* 0x000fce0005701670 */
[----:B------:R0:W-:Y:S01]  /*207b0*/  @!P6 STG.E.U8 desc[UR20][R26.64+0xd9], R9 ;  /* 0x0000d9091a00e986 */ /* 0x0001e2000c101114 */
[----:B------:R-:W-:Y:S02]  /*207c0*/  ISETP.LT.OR P6, PT, R0, 0xe2, !P3 ;  /* 0x000000e20000780c */ /* 0x000fe40005fc1670 */
[----:B------:R-:W-:Y:S01]  /*207d0*/  F2FP.SATFINITE.E4M3.F32.PACK_AB_MERGE_C R5, RZ, R5, RZ ;  /* 0x00000005ff05723e */ /* 0x000fe200048070ff */
[----:B------:R-:W-:Y:S01]  /*207e0*/  @!P5 STG.E.U8 desc[UR20][R24.64+0xe0], R7 ;  /* 0x0000e0071800d986 */ /* 0x000fe2000c101114 */
[----:B0-----:R-:W-:Y:S01]  /*207f0*/  F2FP.SATFINITE.E4M3.F32.PACK_AB_MERGE_C R9, RZ, R2, RZ ;  /* 0x00000002ff09723e */ /* 0x001fe200048070ff */
[----:B------:R-:W-:-:S08]  /*20800*/  FMUL R2, R41, UR15 ;  /* 0x0000000f29027c20 */ /* 0x000fd00008400000 */
[----:B------:R-:W-:Y:S01]  /*20810*/  @!P6 STG.E.U8 desc[UR20][R24.64+0xe1], R11 ;  /* 0x0000e10b1800e986 */ /* 0x000fe2000c101114 */
[----:B------:R-:W-:-:S03]  /*20820*/  ISETP.LT.OR P6, PT, R0, 0xe9, !P3 ;  /* 0x000000e90000780c */ /* 0x000fc60005fc1670 */
[----:B------:R0:W-:Y:S04]  /*20830*/  @!P1 STG.E.U8 desc[UR20][R26.64+0xe1], R5 ;  /* 0x0000e1051a009986 */ /* 0x0001e8000c101114 */
[----:B------:R-:W5:Y:S01]  /*20840*/  LDL.LU R41, [R1+0x250] ;  /* 0x0002500001297983 */ /* 0x000f620000300800 */
[----:B------:R-:W-:-:S03]  /*20850*/  ISETP.LT.OR P5, PT, R0, 0xea, !P2 ;  /* 0x000000ea0000780c */ /* 0x000fc600057a1670 */
[----:B------:R1:W-:Y:S01]  /*20860*/  @!P0 STG.E.U8 desc[UR20][R26.64+0xe0], R13 ;  /* 0x0000e00d1a008986 */ /* 0x0003e2000c101114 */
[----:B0-----:R-:W-:Y:S01]  /*20870*/  F2FP.SATFINITE.E4M3.F32.PACK_AB_MERGE_C R5, RZ, R2, RZ ;  /* 0x00000002ff05723e */ /* 0x001fe200048070ff */
[----:B------:R-:W-:Y:S02]  /*20880*/  FMUL R2, R39, UR15 ;  /* 0x0000000f27027c20 */ /* 0x000fe40008400000 */
[----:B------:R-:W5:Y:S01]  /*20890*/  LDL.LU R39, [R1+0x254] ;  /* 0x0002540001277983 */ /* 0x000f620000300800 */
[----:B------:R-:W-:Y:S02]  /*208a0*/  ISETP.LT.OR P0, PT, R0, 0xea, !P3 ;  /* 0x000000ea0000780c */ /* 0x000fe40005f01670 */
[----:B------:R-:W-:Y:S02]  /*208b0*/  F2FP.SATFINITE.E4M3.F32.PACK_AB_MERGE_C R7, RZ, R3, RZ ;  /* 0x00000003ff07723e */ /* 0x000fe400048070ff */
[----:B------:R-:W-:Y:S02]  /*208c0*/  F2FP.SATFINITE.E4M3.F32.PACK_AB_MERGE_C R11, RZ, R4, RZ ;  /* 0x00000004ff0b723e */ /* 0x000fe400048070ff */
[----:B-1----:R-:W-:Y:S01]  /*208d0*/  F2FP.SATFINITE.E4M3.F32.PACK_AB_MERGE_C R13, RZ, R2, RZ ;  /* 0x00000002ff0d723e */ /* 0x002fe200048070ff */
[----:B------:R-:W-:Y:S06]  /*208e0*/  @!P6 STG.E.U8 desc[UR20][R24.64+0xe8], R9 ;  /* 0x0000e8091800e986 */ /* 0x000fec000c101114 */
[----:B------:R0:W-:Y:S04]  /*208f0*/  @!P0 STG.E.U8 desc[UR20][R24.64+0xe9], R7 ;  /* 0x0000e90718008986 */ /* 0x0001e8000c101114 */
[----:B------:R1:W-:Y:S01]  /*20900*/  @!P5 STG.E.U8 desc[UR20][R26.64+0xe9], R11 ;  /* 0x0000e90b1a00d986 */ /* 0x0003e2000c101114 */
[----:B---3--:R-:W-:-:S03]  /*20910*/  FMUL R3, R38, UR15 ;  /* 0x0000000f26037c20 */ /* 0x008fc60008400000 */
[----:B------:R-:W3:Y:S02]  /*20920*/  LDL.LU R38, [R1+0x258] ;  /* 0x0002580001267983 */ /* 0x000ee40000300800 */
[----:B0-----:R-:W-:Y:S01]  /*20930*/  F2FP.SATFINITE.E4M3.F32.PACK_AB_MERGE_C R7, RZ, R3, RZ ;  /* 0x00000003ff07723e */ /* 0x001fe200048070ff */
[----:B------:R-:W-:Y:S02]  /*20940*/  FMUL R4, R37, UR15 ;  /* 0x0000000f25047c20 */ /* 0x000fe40008400000 */
[----:B------:R-:W3:Y:S01]  /*20950*/  LDL.LU R37, [R1+0x25c] ;  /* 0x00025c0001257983 */ /* 0x000ee20000300800 */
[----:B------:R-:W-:-:S03]  /*20960*/  FMUL R2, R36, UR15 ;  /* 0x0000000f24027c20 */ /* 0x000fc60008400000 */
[----:B------:R-:W3:Y:S02]  /*20970*/  LDL.LU R36, [R1+0x260] ;  /* 0x0002600001247983 */ /* 0x000ee40000300800 */
[----:B------:R-:W-:Y:S01]  /*20980*/  F2FP.SATFINITE.E4M3.F32.PACK_AB_MERGE_C R9, RZ, R2, RZ ;  /* 0x00000002ff09723e */ /* 0x000fe200048070ff */
[----:B--2---:R-:W-:Y:S02]  /*20990*/  FMUL R2, R35, UR15 ;  /* 0x0000000f23027c20 */ /* 0x004fe40008400000 */
[----:B------:R-:W2:Y:S03]  /*209a0*/  LDL.LU R35, [R1+0x264] ;  /* 0x0002640001237983 */ /* 0x000ea60000300800 */
        /* <DEDUP_REMOVED lines=10> */
[----:B------:R-:W-:-:S03]  /*20a50*/  ISETP.LT.OR P1, PT, R0, 0xf1, !P2 ;  /* 0x000000f10000780c */ /* 0x000fc60005721670 */
[----:B------:R1:W-:Y:S01]  /*20a60*/  @!P6 STG.E.U8 desc[UR20][R24.64+0xf0], R13 ;  /* 0x0000f00d1800e986 */ /* 0x0003e2000c101114 */
[----:B------:R-:W-:-:S03]  /*20a70*/  ISETP.LT.OR P6, PT, R0, 0xf9, !P3 ;  /* 0x000000f90000780c */ /* 0x000fc60005fc1670 */
[----:B------:R1:W-:Y:S01]  /*20a80*/  @!P0 STG.E.U8 desc[UR20][R24.64+0xf1], R7 ;  /* 0x0000f10718008986 */ /* 0x0003e2000c101114 */
[----:B------:R-:W-:Y:S02]  /*20a90*/  ISETP.LT.OR P3, PT, R0, 0xfa, !P3 ;  /* 0x000000fa0000780c */ /* 0x000fe40005f61670 */
[----:B0-----:R-:W-:Y:S02]  /*20aa0*/  F2FP.SATFINITE.E4M3.F32.PACK_AB_MERGE_C R5, RZ, R4, RZ ;  /* 0x00000004ff05723e */ /* 0x001fe400048070ff */
[----:B-1----:R-:W-:Y:S02]  /*20ab0*/  F2FP.SATFINITE.E4M3.F32.PACK_AB_MERGE_C R13, RZ, R3, RZ ;  /* 0x00000003ff0d723e */ /* 0x002fe400048070ff */
[----:B------:R-:W-:Y:S01]  /*20ac0*/  F2FP.SATFINITE.E4M3.F32.PACK_AB_MERGE_C R7, RZ, R2, RZ ;  /* 0x00000002ff07723e */ /* 0x000fe200048070ff */
[----:B------:R-:W-:Y:S02]  /*20ad0*/  FMUL R2, R41, UR15 ;  /* 0x0000000f29027c20 */ /* 0x000fe40008400000 */
[----:B------:R-:W5:Y:S04]  /*20ae0*/  LDL.LU R41, [R1+0x270] ;  /* 0x0002700001297983 */ /* 0x000f680000300800 */
[----:B------:R0:W-:Y:S01]  /*20af0*/  @!P5 STG.E.U8 desc[UR20][R26.64+0xf1], R9 ;  /* 0x0000f1091a00d986 */ /* 0x0001e2000c101114 */
[----:B------:R-:W-:-:S03]  /*20b00*/  FMUL R3, R39, UR15 ;  /* 0x0000000f27037c20 */ /* 0x000fc60008400000 */
[----:B------:R-:W5:Y:S01]  /*20b10*/  LDL.LU R39, [R1+0x274] ;  /* 0x0002740001277983 */ /* 0x000f620000300800 */
[----:B------:R-:W-:-:S03]  /*20b20*/  ISETP.LT.OR P5, PT, R0, 0xf9, !P2 ;  /* 0x000000f90000780c */ /* 0x000fc600057a1670 */
[----:B------:R-:W-:Y:S01]  /*20b30*/  @!P1 STG.E.U8 desc[UR20][R26.64+0xf0], R5 ;  /* 0x0000f0051a009986 */ /* 0x000fe2000c101114 */
[----:B0-----:R-:W-:-:S03]  /*20b40*/  F2FP.SATFINITE.E4M3.F32.PACK_AB_MERGE_C R9, RZ, R2, RZ ;  /* 0x00000002ff09723e */ /* 0x001fc600048070ff */
[----:B------:R0:W-:Y:S04]  /*20b50*/  @!P6 STG.E.U8 desc[UR20][R24.64+0xf8], R11 ;  /* 0x0000f80b1800e986 */ /* 0x0001e8000c101114 */
[----:B------:R1:W-:Y:S01]  /*20b60*/  @!P3 STG.E.U8 desc[UR20][R24.64+0xf9], R13 ;  /* 0x0000f90d1800b986 */ /* 0x0003e2000c101114 */
[----:B0-----:R-:W-:-:S03]  /*20b70*/  F2FP.SATFINITE.E4M3.F32.PACK_AB_MERGE_C R11, RZ, R3, RZ ;  /* 0x00000003ff0b723e */ /* 0x001fc600048070ff */
[----:B------:R0:W-:Y:S01]  /*20b80*/  @!P5 STG.E.U8 desc[UR20][R26.64+0xf8], R7 ;  /* 0x0000f8071a00d986 */ /* 0x0001e2000c101114 */
[----:B---3--:R-:W-:-:S03]  /*20b90*/  FMUL R4, R38, UR15 ;  /* 0x0000000f26047c20 */ /* 0x008fc60008400000 */
[----:B------:R-:W3:Y:S02]  /*20ba0*/  LDL.LU R38, [R1+0x278] ;  /* 0x0002780001267983 */ /* 0x000ee40000300800 */
[----:B-1----:R-:W-:Y:S01]  /*20bb0*/  F2FP.SATFINITE.E4M3.F32.PACK_AB_MERGE_C R13, RZ, R4, RZ ;  /* 0x00000004ff0d723e */ /* 0x002fe200048070ff */
[----:B------:R-:W-:Y:S02]  /*20bc0*/  FMUL R5, R37, UR15 ;  /* 0x0000000f25057c20 */ /* 0x000fe40008400000 */
[----:B------:R-:W3:Y:S01]  /*20bd0*/  LDL.LU R37, [R1+0x27c] ;  /* 0x00027c0001257983 */ /* 0x000ee20000300800 */
[----:B------:R-:W-:-:S03]  /*20be0*/  FMUL R2, R36, UR15 ;  /* 0x0000000f24027c20 */ /* 0x000fc60008400000 */
[----:B------:R-:W3:Y:S01]  /*20bf0*/  LDL.LU R36, [R1+0x280] ;  /* 0x0002800001247983 */ /* 0x000ee20000300800 */
[----:B--2---:R-:W-:-:S03]  /*20c00*/  FMUL R3, R35, UR15 ;  /* 0x0000000f23037c20 */ /* 0x004fc60008400000 */
[----:B------:R-:W2:Y:S01]  /*20c10*/  LDL.LU R35, [R1+0x284] ;  /* 0x0002840001237983 */ /* 0x000ea20000300800 */
[----:B0-----:R-:W-:Y:S01]  /*20c20*/  F2FP.SATFINITE.E4M3.F32.PACK_AB_MERGE_C R7, RZ, R2, RZ ;  /* 0x00000002ff07723e */ /* 0x001fe200048070ff */
[----:B----4-:R-:W-:Y:S02]  /*20c30*/  FMUL R4, R33, UR15 ;  /* 0x0000000f21047c20 */ /* 0x010fe40008400000 */
[----:B------:R-:W4:Y:S01]  /*20c40*/  LDL.LU R33, [R1+0x288] ;  /* 0x0002880001217983 */ /* 0x000f220000300800 */
[----:B-----5:R-:W-:-:S03]  /*20c50*/  FMUL R2, R32, UR15 ;  /* 0x0000000f20027c20 */ /* 0x020fc60008400000 */
[----:B------:R-:W5:Y:S01]  /*20c60*/  LDL.LU R32, [R1+0x28c] ;  /* 0x00028c0001207983 */ /* 0x000f620000300800 */
[----:B------:R-:W-:Y:S02]  /*20c70*/  ISETP.GE.AND P1, PT, R34, 0x81, PT ;  /* 0x000000812200780c */ /* 0x000fe40003f26270 */
[C---:B------:R-:W-:Y:S02]  /*20c80*/  ISETP.LT.OR P2, PT, R0.reuse, 0xfa, !P2 ;  /* 0x000000fa0000780c */ /* 0x040fe40005741670 */
[C---:B------:R-:W-:Y:S02]  /*20c90*/  ISETP.LT.OR P6, PT, R0.reuse, 0x1, !P1 ;  /* 0x000000010000780c */ /* 0x040fe40004fc1670 */
[----:B------:R-:W-:Y:S02]  /*20ca0*/  ISETP.LT.OR P3, PT, R0, 0x2, !P1 ;  /* 0x000000020000780c */ /* 0x000fe40004f61670 */
[----:B------:R-:W-:-:S07]  /*20cb0*/  ISETP.GE.AND P0, PT, R34, 0x89, PT ;  /* 0x000000892200780c */ /* 0x000fce0003f06270 */
[----:B------:R0:W-:Y:S04]  /*20cc0*/  @!P2 STG.E.U8 desc[UR20][R26.64+0xf9], R9 ;  /* 0x0000f9091a00a986 */ /* 0x0001e8000c101114 */
[----:B------:R-:W-:Y:S01]  /*20cd0*/  @!P6 STG.E.U8 desc[UR20][R30.64], R11 ;  /* 0x0000000b1e00e986 */ /* 0x000fe2000c101114 */
[C---:B------:R-:W-:Y:S02]  /*20ce0*/  ISETP.LT.OR P6, PT, R0.reuse, 0x2, !P0 ;  /* 0x000000020000780c */ /* 0x040fe400047c1670 */
[C---:B------:R-:W-:Y:S01]  /*20cf0*/  ISETP.LT.OR P5, PT, R0.reuse, 0x1, !P0 ;  /* 0x000000010000780c */ /* 0x040fe200047a1670 */
[----:B------:R1:W-:Y:S01]  /*20d00*/  @!P3 STG.E.U8 desc[UR20][R30.64+0x1], R13 ;  /* 0x0000010d1e00b986 */ /* 0x0003e2000c101114 */
[----:B------:R-:W-:Y:S02]  /*20d10*/  ISETP.LT.OR P2, PT, R0, 0xa, !P1 ;  /* 0x0000000a0000780c */ /* 0x000fe40004f41670 */
[----:B0-----:R-:W-:-:S02]  /*20d20*/  F2FP.SATFINITE.E4M3.F32.PACK_AB_MERGE_C R9, RZ, R3, RZ ;  /* 0x00000003ff09723e */ /* 0x001fc400048070ff */
[----:B------:R-:W-:Y:S01]  /*20d30*/  ISETP.LT.OR P3, PT, R0, 0x9, !P1 ;  /* 0x000000090000780c */ /* 0x000fe20004f61670 */
[----:B------:R-:W-:Y:S01]  /*20d40*/  FMUL R3, R41, UR15 ;  /* 0x0000000f29037c20 */ /* 0x000fe20008400000 */
[----:B-1----:R-:W-:Y:S01]  /*20d50*/  F2FP.SATFINITE.E4M3.F32.PACK_AB_MERGE_C R13, RZ, R2, RZ ;  /* 0x00000002ff0d723e */ /* 0x002fe200048070ff */
[----:B------:R-:W5:Y:S01]  /*20d60*/  LDL.LU R41, [R1+0x290] ;  /* 0x0002900001297983 */ /* 0x000f620000300800 */
[----:B------:R-:W-:Y:S02]  /*20d70*/  F2FP.SATFINITE.E4M3.F32.PACK_AB_MERGE_C R5, RZ, R5, RZ ;  /* 0x00000005ff05723e */ /* 0x000fe400048070ff */
[----:B------:R-:W-:Y:S01]  /*20d80*/  F2FP.SATFINITE.E4M3.F32.PACK_AB_MERGE_C R11, RZ, R4, RZ ;  /* 0x00000004ff0b723e */ /* 0x000fe200048070ff */
[----:B------:R0:W-:Y:S01]  /*20d90*/  @!P6 STG.E.U8 desc[UR20][R28.64+0x1], R7 ;  /* 0x000001071c00e986 */ /* 0x0001e2000c101114 */
[----:B------:R-:W-:-:S03]  /*20da0*/  FMUL R2, R39, UR15 ;  /* 0x0000000f27027c20 */ /* 0x000fc60008400000 */
[----:B------:R-:W5:Y:S01]  /*20db0*/  LDL.LU R39, [R1+0x294] ;  /* 0x0002940001277983 */ /* 0x000f620000300800 */
[----:B------:R-:W-:Y:S02]  /*20dc0*/  ISETP.LT.OR P6, PT, R0, 0xa, !P0 ;  /* 0x0000000a0000780c */ /* 0x000fe400047c1670 */
[----:B0-----:R-:W-:Y:S01]  /*20dd0*/  F2FP.SATFINITE.E4M3.F32.PACK_AB_MERGE_C R7, RZ, R2, RZ ;  /* 0x00000002ff07723e */ /* 0x001fe200048070ff */
[----:B------:R0:W-:Y:S04]  /*20de0*/  @!P5 STG.E.U8 desc[UR20][R28.64], R5 ;  /* 0x000000051c00d986 */ /* 0x0001e8000c101114 */
[----:B------:R-:W-:Y:S04]  /*20df0*/  @!P2 STG.E.U8 desc[UR20][R30.64+0x9], R11 ;  /* 0x0000090b1e00a986 */ /* 0x000fe8000c101114 */
[----:B------:R1:W-:Y:S01]  /*20e00*/  @!P3 STG.E.U8 desc[UR20][R30.64+0x8], R9 ;  /* 0x000008091e00b986 */ /* 0x0003e2000c101114 */
[----:B0-----:R-:W-:-:S05]  /*20e10*/  F2FP.SATFINITE.E4M3.F32.PACK_AB_MERGE_C R5, RZ, R3, RZ ;  /* 0x00000003ff05723e */ /* 0x001fca00048070ff */
[----:B------:R5:W-:Y:S01]  /*20e20*/  @!P6 STG.E.U8 desc[UR20][R28.64+0x9], R5 ;  /* 0x000009051c00e986 */ /* 0x000be2000c101114 */
[----:B---3--:R-:W-:-:S03]  /*20e30*/  FMUL R4, R38, UR15 ;  /* 0x0000000f26047c20 */ /* 0x008fc60008400000 */
[----:B------:R-:W3:Y:S02]  /*20e40*/  LDL.LU R38, [R1+0x298] ;  /* 0x0002980001267983 */ /* 0x000ee40000300800 */
[----:B-1----:R-:W-:Y:S01]  /*20e50*/  F2FP.SATFINITE.E4M3.F32.PACK_AB_MERGE_C R9, RZ, R4, RZ ;  /* 0x00000004ff09723e */ /* 0x002fe200048070ff */
[----:B------:R-:W-:Y:S02]  /*20e60*/  FMUL R2, R37, UR15 ;  /* 0x0000000f25027c20 */ /* 0x000fe40008400000 */
[----:B------:R-:W3:Y:S03]  /*20e70*/  LDL.LU R37, [R1+0x29c] ;  /* 0x00029c0001257983 */ /* 0x000ee60000300800 */
[----:B------:R-:W-:Y:S01]  /*20e80*/  F2FP.SATFINITE.E4M3.F32.PACK_AB_MERGE_C R11, RZ, R2, RZ ;  /* 0x00000002ff0b723e */ /* 0x000fe200048070ff */
[----:B------:R-:W-:Y:S02]  /*20e90*/  FMUL R2, R36, UR15 ;  /* 0x0000000f24027c20 */ /* 0x000fe40008400000 */
[----:B------:R-:W3:Y:S01]  /*20ea0*/  LDL.LU R36, [R1+0x2a0] ;  /* 0x0002a00001247983 */ /* 0x000ee20000300800 */
[----:B--2---:R-:W-:-:S03]  /*20eb0*/  FMUL R3, R35, UR15 ;  /* 0x0000000f23037c20 */ /* 0x004fc60008400000 */
[----:B------:R-:W2:Y:S01]  /*20ec0*/  LDL.LU R35, [R1+0x2a4] ;  /* 0x0002a40001237983 */ /* 0x000ea20000300800 */
[----:B----4-:R-:W-:-:S03]  /*20ed0*/  FMUL R4, R33, UR15 ;  /* 0x0000000f21047c20 */ /* 0x010fc60008400000 */
[----:B------:R-:W4:Y:S01]  /*20ee0*/  LDL.LU R33, [R1+0x2a8] ;  /* 0x0002a80001217983 */ /* 0x000f220000300800 */
[----:B-----5:R-:W-:-:S03]  /*20ef0*/  FMUL R5, R32, UR15 ;  /* 0x0000000f20057c20 */ /* 0x020fc60008400000 */
[----:B------:R-:W5:Y:S01]  /*20f00*/  LDL.LU R32, [R1+0x2ac] ;  /* 0x0002ac0001207983 */ /* 0x000f620000300800 */
[C---:B------:R-:W-:Y:S02]  /*20f10*/  ISETP.LT.OR P5, PT, R0.reuse, 0x9, !P0 ;  /* 0x000000090000780c */ /* 0x040fe400047a1670 */
[C---:B------:R-:W-:Y:S02]  /*20f20*/  ISETP.LT.OR P3, PT, R0.reuse, 0x11, !P1 ;  /* 0x000000110000780c */ /* 0x040fe40004f61670 */
[C---:B------:R-:W-:Y:S02]  /*20f30*/  ISETP.LT.OR P2, PT, R0.reuse, 0x12, !P1 ;  /* 0x000000120000780c */ /* 0x040fe40004f41670 */
[----:B------:R-:W-:-:S07]  /*20f40*/  ISETP.LT.OR P6, PT, R0, 0x12, !P0 ;  /* 0x000000120000780c */ /* 0x000fce00047c1670 */
[----:B------:R-:W-:Y:S01]  /*20f50*/  @!P5 STG.E.U8 desc[UR20][R28.64+0x8], R13 ;  /* 0x0000080d1c00d986 */ /* 0x000fe2000c101114 */
[----:B------:R-:W-:-:S03]  /*20f60*/  ISETP.LT.OR P5, PT, R0, 0x11, !P0 ;  /* 0x000000110000780c */ /* 0x000fc600047a1670 */
[----:B------:R0:W-:Y:S01]  /*20f70*/  @!P3 STG.E.U8 desc[UR20][R30.64+0x10], R7 ;  /* 0x000010071e00b986 */ /* 0x0001e2000c101114 */
[----:B------:R-:W-:-:S03]  /*20f80*/  ISETP.LT.OR P3, PT, R0, 0x19, !P1 ;  /* 0x000000190000780c */ /* 0x000fc60004f61670 */
[----:B------:R1:W-:Y:S01]  /*20f90*/  @!P2 STG.E.U8 desc[UR20][R30.64+0x11], R9 ;  /* 0x000011091e00a986 */ /* 0x0003e2000c101114 */
[----:B------:R-:W-:Y:S02]  /*20fa0*/  ISETP.LT.OR P2, PT, R0, 0x1a, !P1 ;  /* 0x0000001a0000780c */ /* 0x000fe40004f41670 */
[----:B0-----:R-:W-:Y:S02]  /*20fb0*/  F2FP.SATFINITE.E4M3.F32.PACK_AB_MERGE_C R7, RZ, R2, RZ ;  /* 0x00000002ff07723e */ /* 0x001fe400048070ff */
[----:B-1----:R-:W-:Y:S01]  /*20fc0*/  F2FP.SATFINITE.E4M3.F32.PACK_AB_MERGE_C R9, RZ, R3, RZ ;  /* 0x00000003ff09723e */ /* 0x002fe200048070ff */
[----:B------:R-:W-:Y:S02]  /*20fd0*/  FMUL R2, R41, UR15 ;  /* 0x0000000f29027c20 */ /* 0x000fe40008400000 */
[----:B------:R-:W5:Y:S01]  /*20fe0*/  LDL.LU R41, [R1+0x2b0] ;  /* 0x0002b00001297983 */ /* 0x000f620000300800 */
[----:B------:R-:W-:-:S03]  /*20ff0*/  F2FP.SATFINITE.E4M3.F32.PACK_AB_MERGE_C R13, RZ, R4, RZ ;  /* 0x00000004ff0d723e */ /* 0x000fc600048070ff */
[----:B------:R0:W-:Y:S01]  /*21000*/  @!P6 STG.E.U8 desc[UR20][R28.64+0x11], R7 ;  /* 0x000011071c00e986 */ /* 0x0001e2000c101114 */
[----:B------:R-:W-:-:S03]  /*21010*/  FMUL R3, R39, UR15 ;  /* 0x0000000f27037c20 */ /* 0x000fc60008400000 */
[----:B------:R-:W5:Y:S01]  /*21020*/  LDL.LU R39, [R1+0x2b4] ;  /* 0x0002b40001277983 */ /* 0x000f620000300800 */
[----:B------:R-:W-:Y:S02]  /*21030*/  ISETP.LT.OR P6, PT, R0, 0x1a, !P0 ;  /* 0x0000001a0000780c */ /* 0x000fe400047c1670 */
[----:B0-----:R-:W-:Y:S01]  /*21040*/  F2FP.SATFINITE.E4M3.F32.PACK_AB_MERGE_C R7, RZ, R2, RZ ;  /* 0x00000002ff07723e */ /* 0x001fe200048070ff */
[----:B------:R-:W-:Y:S04]  /*21050*/  @!P5 STG.E.U8 desc[UR20][R28.64+0x10], R11 ;  /* 0x0000100b1c00d986 */ /* 0x000fe8000c101114 */
[----:B------:R0:W-:Y:S04]  /*21060*/  @!P3 STG.E.U8 desc[UR20][R30.64+0x18], R9 ;  /* 0x000018091e00b986 */ /* 0x0001e8000c101114 */
[----:B------:R1:W-:Y:S01]  /*21070*/  @!P2 STG.E.U8 desc[UR20][R30.64+0x19], R13 ;  /* 0x0000190d1e00a986 */ /* 0x0003e2000c101114 */
[----:B0-----:R-:W-:-:S03]  /*21080*/  F2FP.SATFINITE.E4M3.F32.PACK_AB_MERGE_C R9, RZ, R3, RZ ;  /* 0x00000003ff09723e */ /* 0x001fc600048070ff */
[----:B------:R0:W-:Y:S01]  /*21090*/  @!P6 STG.E.U8 desc[UR20][R28.64+0x19], R7 ;  /* 0x000019071c00e986 */ /* 0x0001e2000c101114 */
[----:B---3--:R-:W-:-:S03]  /*210a0*/  FMUL R4, R38, UR15 ;  /* 0x0000000f26047c20 */ /* 0x008fc60008400000 */
[----:B------:R-:W3:Y:S02]  /*210b0*/  LDL.LU R38, [R1+0x2b8] ;  /* 0x0002b80001267983 */ /* 0x000ee40000300800 */
[----:B------:R-:W-:Y:S01]  /*210c0*/  F2FP.SATFINITE.E4M3.F32.PACK_AB_MERGE_C R11, RZ, R4, RZ ;  /* 0x00000004ff0b723e */ /* 0x000fe200048070ff */
[----:B------:R-:W-:Y:S02]  /*210d0*/  FMUL R2, R37, UR15 ;  /* 0x0000000f25027c20 */ /* 0x000fe40008400000 */
[----:B------:R-:W3:Y:S03]  /*210e0*/  LDL.LU R37, [R1+0x2bc] ;  /* 0x0002bc0001257983 */ /* 0x000ee60000300800 */
[----:B-1----:R-:W-:Y:S01]  /*210f0*/  F2FP.SATFINITE.E4M3.F32.PACK_AB_MERGE_C R13, RZ, R2, RZ ;  /* 0x00000002ff0d723e */ /* 0x002fe200048070ff */
[----:B------:R-:W-:Y:S02]  /*21100*/  FMUL R3, R36, UR15 ;  /* 0x0000000f24037c20 */ /* 0x000fe40008400000 */
[----:B------:R-:W3:Y:S01]  /*21110*/  LDL.LU R36, [R1+0x2c0] ;  /* 0x0002c00001247983 */ /* 0x000ee20000300800 */
[----:B--2---:R-:W-:-:S03]  /*21120*/  FMUL R2, R35, UR15 ;  /* 0x0000000f23027c20 */ /* 0x004fc60008400000 */
[----:B------:R-:W2:Y:S02]  /*21130*/  LDL.LU R35, [R1+0x2c4] ;  /* 0x0002c40001237983 */ /* 0x000ea40000300800 */
[----:B0-----:R-:W-:Y:S01]  /*21140*/  F2FP.SATFINITE.E4M3.F32.PACK_AB_MERGE_C R7, RZ, R2, RZ ;  /* 0x00000002ff07723e */ /* 0x001fe200048070ff */
[----:B----4-:R-:W-:Y:S02]  /*21150*/  FMUL R4, R33, UR15 ;  /* 0x0000000f21047c20 */ /* 0x010fe40008400000 */
[----:B------:R-:W4:Y:S01]  /*21160*/  LDL.LU R33, [R1+0x2c8] ;  /* 0x0002c80001217983 */ /* 0x000f220000300800 */
[----:B-----5:R-:W-:-:S03]  /*21170*/  FMUL R2, R32, UR15 ;  /* 0x0000000f20027c20 */ /* 0x020fc60008400000 */
[----:B------:R-:W5:Y:S01]  /*21180*/  LDL.LU R32, [R1+0x2cc] ;  /* 0x0002cc0001207983 */ /* 0x000f620000300800 */
[C---:B------:R-:W-:Y:S02]  /*21190*/  ISETP.LT.OR P5, PT, R0.reuse, 0x19, !P0 ;  /* 0x000000190000780c */ /* 0x040fe400047a1670 */
[C---:B------:R-:W-:Y:S02]  /*211a0*/  ISETP.LT.OR P3, PT, R0.reuse, 0x21, !P1 ;  /* 0x000000210000780c */ /* 0x040fe40004f61670 */
[C---:B------:R-:W-:Y:S02]  /*211b0*/  ISETP.LT.OR P2, PT, R0.reuse, 0x22, !P1 ;  /* 0x000000220000780c */ /* 0x040fe40004f41670 */
[----:B------:R-:W-:Y:S02]  /*211c0*/  F2FP.SATFINITE.E4M3.F32.PACK_AB_MERGE_C R5, RZ, R5, RZ ;  /* 0x00000005ff05723e */ /* 0x000fe400048070ff */
[----:B------:R-:W-:-:S05]  /*211d0*/  ISETP.LT.OR P6, PT, R0, 0x22, !P0 ;  /* 0x000000220000780c */ /* 0x000fca00047c1670 */
[----:B------:R0:W-:Y:S01]  /*211e0*/  @!P5 STG.E.U8 desc[UR20][R28.64+0x18], R5 ;  /* 0x000018051c00d986 */ /* 0x0001e2000c101114 */
[----:B------:R-:W-:-:S03]  /*211f0*/  ISETP.LT.OR P5, PT, R0, 0x21, !P0 ;  /* 0x000000210000780c */ /* 0x000fc600047a1670 */
[----:B------:R-:W-:Y:S01]  /*21200*/  @!P3 STG.E.U8 desc[UR20][R30.64+0x20], R9 ;  /* 0x000020091e00b986 */ /* 0x000fe2000c101114 */
        /* <DEDUP_REMOVED lines=8> */
[----:B------:R-:W-:Y:S01]  /*21290*/  @!P6 STG.E.U8 desc[UR20][R28.64+0x21], R5 ;  /* 0x000021051c00e986 */ /* 0x000fe2000c101114 */
[----:B------:R-:W-:-:S03]  /*212a0*/  FMUL R3, R39, UR15 ;  /* 0x0000000f27037c20 */ /* 0x000fc60008400000 */
[----:B------:R-:W5:Y:S01]  /*212b0*/  LDL.LU R39, [R1+0x2d4] ;  /* 0x0002d40001277983 */ /* 0x000f620000300800 */
[----:B------:R-:W-:-:S03]  /*212c0*/  ISETP.LT.OR P6, PT, R0, 0x2a, !P0 ;  /* 0x0000002a0000780c */ /* 0x000fc600047c1670 */
[----:B------:R-:W-:Y:S04]  /*212d0*/  @!P5 STG.E.U8 desc[UR20][R28.64+0x20], R13 ;  /* 0x0000200d1c00d986 */ /* 0x000fe8000c101114 */
[----:B------:R0:W-:Y:S04]  /*212e0*/  @!P3 STG.E.U8 desc[UR20][R30.64+0x28], R7 ;  /* 0x000028071e00b986 */ /* 0x0001e8000c101114 */
[----:B------:R1:W-:Y:S01]  /*212f0*/  @!P2 STG.E.U8 desc[UR20][R30.64+0x29], R9 ;  /* 0x000029091e00a986 */ /* 0x0003e2000c101114 */
[----:B0-----:R-:W-:Y:S02]  /*21300*/  F2FP.SATFINITE.E4M3.F32.PACK_AB_MERGE_C R7, RZ, R2, RZ ;  /* 0x00000002ff07723e */ /* 0x001fe400048070ff */
[----:B-1----:R-:W-:-:S03]  /*21310*/  F2FP.SATFINITE.E4M3.F32.PACK_AB_MERGE_C R9, RZ, R3, RZ ;  /* 0x00000003ff09723e */ /* 0x002fc600048070ff */
[----:B------:R0:W-:Y:S01]  /*21320*/  @!P6 STG.E.U8 desc[UR20][R28.64+0x29], R7 ;  /* 0x000029071c00e986 */ /* 0x0001e2000c101114 */
[----:B---3--:R-:W-:-:S03]  /*21330*/  FMUL R4, R38, UR15 ;  /* 0x0000000f26047c20 */ /* 0x008fc60008400000 */
[----:B------:R-:W3:Y:S02]  /*21340*/  LDL.LU R38, [R1+0x2d8] ;  /* 0x0002d80001267983 */ /* 0x000ee40000300800 */
[----:B------:R-:W-:Y:S01]  /*21350*/  F2FP.SATFINITE.E4M3.F32.PACK_AB_MERGE_C R13, RZ, R4, RZ ;  /* 0x00000004ff0d723e */ /* 0x000fe200048070ff */
        /* <DEDUP_REMOVED lines=21> */
[----:B------:R-:W-:Y:S02]  /*214b0*/  F2FP.SATFINITE.E4M3.F32.PACK_AB_MERGE_C R5, RZ, R5, RZ ;  /* 0x00000005ff05723e */ /* 0x000fe400048070ff */
        /* <DEDUP_REMOVED lines=204> */
[----:B------:R-:W-:Y:S01]  /*22180*/  F2FP.SATFINITE.E4M3.F32.PACK_AB_MERGE_C R9, RZ, R4, RZ ;  /* 0x00000004ff09723e */ /* 0x000fe200048070ff */
[----:B------:R-:W-:-:S02]  /*22190*/  FMUL R3, R39, UR15 ;  /* 0x0000000f27037c20 */ /* 0x000fc40008400000 */
[----:B------:R-:W5:Y:S04]  /*221a0*/  LDL.LU R39, [R1+0x394] ;  /* 0x0003940001277983 */ /* 0x000f680000300800 */
[----:B------:R-:W-:Y:S04]  /*221b0*/  @!P6 STG.E.U8 desc[UR20][R28.64+0x81], R5 ;  /* 0x000081051c00e986 */ /* 0x000fe8000c101114 */
[----:B------:R-:W-:Y:S04]  /*221c0*/  @!P5 STG.E.U8 desc[UR20][R28.64+0x80], R13 ;  /* 0x0000800d1c00d986 */ /* 0x000fe8000c101114 */
[----:B------:R0:W-:Y:S04]  /*221d0*/  @!P3 STG.E.U8 desc[UR20][R30.64+0x88], R7 ;  /* 0x000088071e00b986 */ /* 0x0001e8000c101114 */
[----:B------:R1:W-:Y:S01]  /*221e0*/  @!P2 STG.E.U8 desc[UR20][R30.64+0x89], R9 ;  /* 0x000089091e00a986 */ /* 0x0003e2000c101114 */
[----:B0-----:R-:W-:-:S02]  /*221f0*/  F2FP.SATFINITE.E4M3.F32.PACK_AB_MERGE_C R7, RZ, R2, RZ ;  /* 0x00000002ff07723e */ /* 0x001fc400048070ff */
[----:B-1----:R-:W-:Y:S01]  /*22200*/  F2FP.SATFINITE.E4M3.F32.PACK_AB_MERGE_C R9, RZ, R3, RZ ;  /* 0x00000003ff09723e */ /* 0x002fe200048070ff */
[----:B---3--:R-:W-:Y:S02]  /*22210*/  FMUL R4, R38, UR15 ;  /* 0x0000000f26047c20 */ /* 0x008fe40008400000 */
[----:B------:R-:W3:Y:S03]  /*22220*/  LDL.LU R38, [R1+0x398] ;  /* 0x0003980001267983 */ /* 0x000ee60000300800 */
[----:B------:R-:W-:Y:S01]  /*22230*/  F2FP.SATFINITE.E4M3.F32.PACK_AB_MERGE_C R13, RZ, R4, RZ ;  /* 0x00000004ff0d723e */ /* 0x000fe200048070ff */
[----:B------:R-:W-:Y:S02]  /*22240*/  FMUL R5, R37, UR15 ;  /* 0x0000000f25057c20 */ /* 0x000fe40008400000 */
[----:B------:R-:W3:Y:S01]  /*22250*/  LDL.LU R37, [R1+0x39c] ;  /* 0x00039c0001257983 */ /* 0x000ee20000300800 */
[----:B------:R-:W-:-:S03]  /*22260*/  FMUL R2, R36, UR15 ;  /* 0x0000000f24027c20 */ /* 0x000fc60008400000 */
[----:B------:R-:W3:Y:S01]  /*22270*/  LDL.LU R36, [R1+0x3a0] ;  /* 0x0003a00001247983 */ /* 0x000ee20000300800 */
[----:B--2---:R-:W-:-:S03]  /*22280*/  FMUL R3, R35, UR15 ;  /* 0x0000000f23037c20 */ /* 0x004fc60008400000 */
[----:B------:R-:W2:Y:S01]  /*22290*/  LDL.LU R35, [R1+0x3a4] ;  /* 0x0003a40001237983 */ /* 0x000ea20000300800 */
[----:B------:R-:W-:Y:S01]  /*222a0*/  F2FP.SATFINITE.E4M3.F32.PACK_AB_MERGE_C R15, RZ, R5, RZ ;  /* 0x00000005ff0f723e */ /* 0x000fe200048070ff */
        /* <DEDUP_REMOVED lines=10> */
[----:B------:R-:W-:Y:S01]  /*22350*/  @!P5 STG.E.U8 desc[UR20][R28.64+0x88], R11 ;  /* 0x0000880b1c00d986 */ /* 0x000fe2000c101114 */
[----:B------:R-:W-:-:S03]  /*22360*/  ISETP.LT.OR P5, PT, R0, 0x91, !P0 ;  /* 0x000000910000780c */ /* 0x000fc600047a1670 */
[----:B------:R1:W-:Y:S01]  /*22370*/  @!P3 STG.E.U8 desc[UR20][R30.64+0x90], R9 ;  /* 0x000090091e00b986 */ /* 0x0003e2000c101114 */
[C---:B------:R-:W-:Y:S02]  /*22380*/  ISETP.LT.OR P3, PT, R0.reuse, 0x99, !P1 ;  /* 0x000000990000780c */ /* 0x040fe40004f61670 */
[----:B0-----:R-:W-:Y:S01]  /*22390*/  F2FP.SATFINITE.E4M3.F32.PACK_AB_MERGE_C R7, RZ, R2, RZ ;  /* 0x00000002ff07723e */ /* 0x001fe200048070ff */
[----:B------:R-:W-:Y:S01]  /*223a0*/  @!P2 STG.E.U8 desc[UR20][R30.64+0x91], R13 ;  /* 0x0000910d1e00a986 */ /* 0x000fe2000c101114 */
[----:B------:R-:W-:Y:S02]  /*223b0*/  ISETP.LT.OR P2, PT, R0, 0x9a, !P1 ;  /* 0x0000009a0000780c */ /* 0x000fe40004f41670 */
        /* <DEDUP_REMOVED lines=86> */
[----:B------:R-:W-:Y:S01]  /*22920*/  FMUL R2, R39, UR15 ;  /* 0x0000000f27027c20 */ /* 0x000fe20008400000 */
[----:B------:R-:W-:Y:S02]  /*22930*/  ISETP.LT.OR P6, PT, R0, 0xba, !P0 ;  /* 0x000000ba0000780c */ /* 0x000fe400047c1670 */
[----:B------:R-:W5:Y:S02]  /*22940*/  LDL.LU R39, [R1+0x3f4] ;  /* 0x0003f40001277983 */ /* 0x000f640000300800 */
[----:B0-----:R-:W-:Y:S02]  /*22950*/  F2FP.SATFINITE.E4M3.F32.PACK_AB_MERGE_C R7, RZ, R2, RZ ;  /* 0x00000002ff07723e */ /* 0x001fe400048070ff */
        /* <DEDUP_REMOVED lines=28> */
[C---:B------:R-:W-:Y:S02]  /*22b20*/  ISETP.LT.OR P2, PT, R0.reuse, 0xca, !P1 ;  /* 0x000000ca0000780c */ /* 0x040fe40004f41670 */
[----:B0-----:R-:W-:Y:S02]  /*22b30*/  F2FP.SATFINITE.E4M3.F32.PACK_AB_MERGE_C R7, RZ, R2, RZ ;  /* 0x00000002ff07723e */ /* 0x001fe400048070ff */
[----:B-1----:R-:W-:Y:S01]  /*22b40*/  F2FP.SATFINITE.E4M3.F32.PACK_AB_MERGE_C R9, RZ, R3, RZ ;  /* 0x00000003ff09723e */ /* 0x002fe200048070ff */
[----:B------:R-:W-:Y:S02]  /*22b50*/  FMUL R2, R41, UR15 ;  /* 0x0000000f29027c20 */ /* 0x000fe40008400000 */
[----:B------:R0:W-:Y:S01]  /*22b60*/  @!P6 STG.E.U8 desc[UR20][R28.64+0xc1], R7 ;  /* 0x0000c1071c00e986 */ /* 0x0001e2000c101114 */
[----:B------:R-:W-:-:S03]  /*22b70*/  ISETP.LT.OR P6, PT, R0, 0xca, !P0 ;  /* 0x000000ca0000780c */ /* 0x000fc600047c1670 */
[----:B------:R-:W5:Y:S01]  /*22b80*/  LDL.LU R41, [R1+0x410] ;  /* 0x0004100001297983 */ /* 0x000f620000300800 */
[----:B------:R-:W-:Y:S01]  /*22b90*/  F2FP.SATFINITE.E4M3.F32.PACK_AB_MERGE_C R13, RZ, R4, RZ ;  /* 0x00000004ff0d723e */ /* 0x000fe200048070ff */
[----:B------:R-:W-:Y:S02]  /*22ba0*/  FMUL R3, R39, UR15 ;  /* 0x0000000f27037c20 */ /* 0x000fe40008400000 */
[----:B------:R-:W5:Y:S01]  /*22bb0*/  LDL.LU R39, [R1+0x414] ;  /* 0x0004140001277983 */ /* 0x000f620000300800 */
[----:B0-----:R-:W-:-:S03]  /*22bc0*/  F2FP.SATFINITE.E4M3.F32.PACK_AB_MERGE_C R7, RZ, R2, RZ ;  /* 0x00000002ff07723e */ /* 0x001fc600048070ff */
        /* <DEDUP_REMOVED lines=21> */
[C---:B------:R-:W-:Y:S01]  /*22d20*/  ISETP.LT.OR P3, PT, R0.reuse, 0xd1, !P1 ;  /* 0x000000d10000780c */ /* 0x040fe20004f61670 */
[----:B------:R-:W5:Y:S01]  /*22d30*/  LDL.LU R42, [R1+0x430] ;  /* 0x00043000012a7983 */ /* 0x000f620000300800 */
[C---:B------:R-:W-:Y:S02]  /*22d40*/  ISETP.LT.OR P2, PT, R0.reuse, 0xd2, !P1 ;  /* 0x000000d20000780c */ /* 0x040fe40004f41670 */
[----:B------:R-:W-:Y:S02]  /*22d50*/  ISETP.LT.OR P6, PT, R0, 0xd2, !P0 ;  /* 0x000000d20000780c */ /* 0x000fe400047c1670 */
[----:B------:R-:W-:-:S05]  /*22d60*/  F2FP.SATFINITE.E4M3.F32.PACK_AB_MERGE_C R5, RZ, R5, RZ ;  /* 0x00000005ff05723e */ /* 0x000fca00048070ff */
[----:B------:R0:W-:Y:S01]  /*22d70*/  @!P5 STG.E.U8 desc[UR20][R28.64+0xc8], R5 ;  /* 0x0000c8051c00d986 */ /* 0x0001e2000c101114 */
[----:B------:R-:W-:-:S03]  /*22d80*/  ISETP.LT.OR P5, PT, R0, 0xd1, !P0 ;  /* 0x000000d10000780c */ /* 0x000fc600047a1670 */
[----:B------:R-:W-:Y:S01]  /*22d90*/  @!P3 STG.E.U8 desc[UR20][R30.64+0xd0], R9 ;  /* 0x0000d0091e00b986 */ /* 0x000fe2000c101114 */
[----:B------:R-:W-:-:S03]  /*22da0*/  ISETP.LT.OR P3, PT, R0, 0xd9, !P1 ;  /* 0x000000d90000780c */ /* 0x000fc60004f61670 */
[----:B------:R1:W-:Y:S01]  /*22db0*/  @!P2 STG.E.U8 desc[UR20][R30.64+0xd1], R11 ;  /* 0x0000d10b1e00a986 */ /* 0x0003e2000c101114 */
[----:B0-----:R-:W-:Y:S02]  /*22dc0*/  F2FP.SATFINITE.E4M3.F32.PACK_AB_MERGE_C R5, RZ, R3, RZ ;  /* 0x00000003ff05723e */ /* 0x001fe400048070ff */
[----:B------:R-:W-:-:S03]  /*22dd0*/  ISETP.LT.OR P2, PT, R0, 0xda, !P1 ;  /* 0x000000da0000780c */ /* 0x000fc60004f41670 */
[----:B------:R-:W-:Y:S01]  /*22de0*/  @!P6 STG.E.U8 desc[UR20][R28.64+0xd1], R5 ;  /* 0x0000d1051c00e986 */ /* 0x000fe2000c101114 */
[----:B-1----:R-:W-:Y:S02]  /*22df0*/  F2FP.SATFINITE.E4M3.F32.PACK_AB_MERGE_C R11, RZ, R2, RZ ;  /* 0x00000002ff0b723e */ /* 0x002fe400048070ff */
[----:B------:R-:W-:Y:S01]  /*22e00*/  ISETP.LT.OR P6, PT, R0, 0xda, !P0 ;  /* 0x000000da0000780c */ /* 0x000fe200047c1670 */
[----:B------:R-:W-:Y:S02]  /*22e10*/  FMUL R2, R41, UR15 ;  /* 0x0000000f29027c20 */ /* 0x000fe40008400000 */
[----:B------:R-:W5:Y:S01]  /*22e20*/  LDL.LU R41, [R1+0x434] ;  /* 0x0004340001297983 */ /* 0x000f620000300800 */
[----:B------:R-:W-:-:S03]  /*22e30*/  FMUL R3, R39, UR15 ;  /* 0x0000000f27037c20 */ /* 0x000fc60008400000 */
[----:B------:R-:W5:Y:S01]  /*22e40*/  LDL.LU R39, [R1+0x438] ;  /* 0x0004380001277983 */ /* 0x000f620000300800 */
[----:B------:R-:W-:-:S03]  /*22e50*/  F2FP.SATFINITE.E4M3.F32.PACK_AB_MERGE_C R9, RZ, R4, RZ ;  /* 0x00000004ff09723e */ /* 0x000fc600048070ff */
        /* <DEDUP_REMOVED lines=12> */
[----:B------:R-:W3:Y:S02]  /*22f20*/  LDL.LU R36, [R1+0x444] ;  /* 0x0004440001247983 */ /* 0x000ee40000300800 */
[----:B0-----:R-:W-:Y:S01]  /*22f30*/  F2FP.SATFINITE.E4M3.F32.PACK_AB_MERGE_C R7, RZ, R2, RZ ;  /* 0x00000002ff07723e */ /* 0x001fe200048070ff */
[----:B--2---:R-:W-:Y:S02]  /*22f40*/  FMUL R3, R35, UR15 ;  /* 0x0000000f23037c20 */ /* 0x004fe40008400000 */
        /* <DEDUP_REMOVED lines=15> */
[----:B------:R-:W-:Y:S02]  /*23040*/  F2FP.SATFINITE.E4M3.F32.PACK_AB_MERGE_C R5, RZ, R5, RZ ;  /* 0x00000005ff05723e */ /* 0x000fe400048070ff */
[----:B0-----:R-:W-:Y:S01]  /*23050*/  F2FP.SATFINITE.E4M3.F32.PACK_AB_MERGE_C R11, RZ, R4, RZ ;  /* 0x00000004ff0b723e */ /* 0x001fe200048070ff */
[----:B------:R0:W-:Y:S01]  /*23060*/  @!P6 STG.E.U8 desc[UR20][R28.64+0xe1], R7 ;  /* 0x0000e1071c00e986 */ /* 0x0001e2000c101114 */
[C---:B------:R-:W-:Y:S02]  /*23070*/  ISETP.LT.OR P6, PT, R0.reuse, 0xea, !P0 ;  /* 0x000000ea0000780c */ /* 0x040fe400047c1670 */
[----:B-1----:R-:W-:Y:S01]  /*23080*/  F2FP.SATFINITE.E4M3.F32.PACK_AB_MERGE_C R9, RZ, R3, RZ ;  /* 0x00000003ff09723e */ /* 0x002fe200048070ff */
[----:B------:R1:W-:Y:S01]  /*23090*/  @!P5 STG.E.U8 desc[UR20][R28.64+0xe0], R5 ;  /* 0x0000e0051c00d986 */ /* 0x0003e2000c101114 */
[----:B------:R-:W-:-:S03]  /*230a0*/  ISETP.LT.OR P5, PT, R0, 0xe9, !P0 ;  /* 0x000000e90000780c */ /* 0x000fc600047a1670 */
[----:B------:R-:W-:Y:S01]  /*230b0*/  @!P2 STG.E.U8 desc[UR20][R30.64+0xe9], R11 ;  /* 0x0000e90b1e00a986 */ /* 0x000fe2000c101114 */
[----:B------:R-:W-:Y:S01]  /*230c0*/  ISETP.LT.OR P2, PT, R0, 0xf2, !P1 ;  /* 0x000000f20000780c */ /* 0x000fe20004f41670 */
[----:B------:R-:W-:Y:S02]  /*230d0*/  FMUL R3, R42, UR15 ;  /* 0x0000000f2a037c20 */ /* 0x000fe40008400000 */
[----:B------:R3:W-:Y:S01]  /*230e0*/  @!P3 STG.E.U8 desc[UR20][R30.64+0xe8], R9 ;  /* 0x0000e8091e00b986 */ /* 0x0007e2000c101114 */
[----:B------:R-:W-:Y:S01]  /*230f0*/  ISETP.LT.OR P3, PT, R0, 0xf1, !P1 ;  /* 0x000000f10000780c */ /* 0x000fe20004f61670 */
[----:B------:R-:W-:Y:S01]  /*23100*/  FMUL R4, R39, UR15 ;  /* 0x0000000f27047c20 */ /* 0x000fe20008400000 */
[----:B------:R-:W-:Y:S01]  /*23110*/  F2FP.SATFINITE.E4M3.F32.PACK_AB_MERGE_C R13, RZ, R2, RZ ;  /* 0x00000002ff0d723e */ /* 0x000fe200048070ff */
[----:B------:R-:W-:Y:S01]  /*23120*/  FMUL R2, R41, UR15 ;  /* 0x0000000f29027c20 */ /* 0x000fe20008400000 */
[----:B------:R-:W-:Y:S02]  /*23130*/  F2FP.SATFINITE.E4M3.F32.PACK_AB_MERGE_C R3, RZ, R3, RZ ;  /* 0x00000003ff03723e */ /* 0x000fe400048070ff */
[----:B0-----:R-:W-:-:S02]  /*23140*/  F2FP.SATFINITE.E4M3.F32.PACK_AB_MERGE_C R7, RZ, R4, RZ ;  /* 0x00000004ff07723e */ /* 0x001fc400048070ff */
[----:B-1----:R-:W-:Y:S01]  /*23150*/  F2FP.SATFINITE.E4M3.F32.PACK_AB_MERGE_C R5, RZ, R2, RZ ;  /* 0x00000002ff05723e */ /* 0x002fe200048070ff */
[----:B------:R-:W-:Y:S01]  /*23160*/  @!P5 STG.E.U8 desc[UR20][R28.64+0xe8], R13 ;  /* 0x0000e80d1c00d986 */ /* 0x000fe2000c101114 */
[----:B------:R-:W-:-:S03]  /*23170*/  ISETP.LT.OR P5, PT, R0, 0xf1, !P0 ;  /* 0x000000f10000780c */ /* 0x000fc600047a1670 */
[----:B------:R-:W-:Y:S01]  /*23180*/  @!P6 STG.E.U8 desc[UR20][R28.64+0xe9], R3 ;  /* 0x0000e9031c00e986 */ /* 0x000fe2000c101114 */
[----:B------:R-:W-:-:S03]  /*23190*/  ISETP.LT.OR P6, PT, R0, 0xf2, !P0 ;  /* 0x000000f20000780c */ /* 0x000fc600047c1670 */
[----:B------:R0:W-:Y:S01]  /*231a0*/  @!P2 STG.E.U8 desc[UR20][R30.64+0xf1], R7 ;  /* 0x0000f1071e00a986 */ /* 0x0001e2000c101114 */
[C---:B------:R-:W-:Y:S02]  /*231b0*/  ISETP.LT.OR P2, PT, R0.reuse, 0xf9, !P1 ;  /* 0x000000f90000780c */ /* 0x040fe40004f41670 */
[C---:B------:R-:W-:Y:S01]  /*231c0*/  ISETP.LT.OR P1, PT, R0.reuse, 0xfa, !P1 ;  /* 0x000000fa0000780c */ /* 0x040fe20004f21670 */
[----:B------:R5:W-:Y:S01]  /*231d0*/  @!P3 STG.E.U8 desc[UR20][R30.64+0xf0], R5 ;  /* 0x0000f0051e00b986 */ /* 0x000be2000c101114 */
[C---:B------:R-:W-:Y:S02]  /*231e0*/  ISETP.LT.OR P3, PT, R0.reuse, 0xf9, !P0 ;  /* 0x000000f90000780c */ /* 0x040fe40004761670 */
[----:B------:R-:W-:Y:S01]  /*231f0*/  ISETP.LT.OR P0, PT, R0, 0xfa, !P0 ;  /* 0x000000fa0000780c */ /* 0x000fe20004701670 */
[----:B---3--:R-:W-:-:S05]  /*23200*/  FMUL R2, R38, UR15 ;  /* 0x0000000f26027c20 */ /* 0x008fca0008400000 */
[----:B------:R-:W-:-:S05]  /*23210*/  F2FP.SATFINITE.E4M3.F32.PACK_AB_MERGE_C R9, RZ, R2, RZ ;  /* 0x00000002ff09723e */ /* 0x000fca00048070ff */
[----:B------:R1:W-:Y:S01]  /*23220*/  @!P5 STG.E.U8 desc[UR20][R28.64+0xf0], R9 ;  /* 0x0000f0091c00d986 */ /* 0x0003e2000c101114 */
[----:B------:R-:W-:Y:S01]  /*23230*/  FMUL R0, R37, UR15 ;  /* 0x0000000f25007c20 */ /* 0x000fe20008400000 */
[----:B------:R-:W-:-:S04]  /*23240*/  FMUL R2, R36, UR15 ;  /* 0x0000000f24027c20 */ /* 0x000fc80008400000 */
[----:B0-----:R-:W-:Y:S01]  /*23250*/  F2FP.SATFINITE.E4M3.F32.PACK_AB_MERGE_C R7, RZ, R0, RZ ;  /* 0x00000000ff07723e */ /* 0x001fe200048070ff */
[----:B--2---:R-:W-:Y:S01]  /*23260*/  FMUL R3, R35, UR15 ;  /* 0x0000000f23037c20 */ /* 0x004fe20008400000 */
[----:B------:R-:W-:-:S04]  /*23270*/  F2FP.SATFINITE.E4M3.F32.PACK_AB_MERGE_C R11, RZ, R2, RZ ;  /* 0x00000002ff0b723e */ /* 0x000fc800048070ff */
[----:B------:R-:W-:Y:S01]  /*23280*/  F2FP.SATFINITE.E4M3.F32.PACK_AB_MERGE_C R3, RZ, R3, RZ ;  /* 0x00000003ff03723e */ /* 0x000fe200048070ff */
[----:B------:R1:W-:Y:S04]  /*23290*/  @!P6 STG.E.U8 desc[UR20][R28.64+0xf1], R7 ;  /* 0x0000f1071c00e986 */ /* 0x0003e8000c101114 */
[----:B------:R1:W-:Y:S04]  /*232a0*/  @!P2 STG.E.U8 desc[UR20][R30.64+0xf8], R11 ;  /* 0x0000f80b1e00a986 */ /* 0x0003e8000c101114 */
[----:B------:R1:W-:Y:S01]  /*232b0*/  @!P1 STG.E.U8 desc[UR20][R30.64+0xf9], R3 ;  /* 0x0000f9031e009986 */ /* 0x0003e2000c101114 */
[----:B----4-:R-:W-:Y:S01]  /*232c0*/  FMUL R4, R33, UR15 ;  /* 0x0000000f21047c20 */ /* 0x010fe20008400000 */
[----:B-----5:R-:W-:-:S04]  /*232d0*/  FMUL R5, R32, UR15 ;  /* 0x0000000f20057c20 */ /* 0x020fc80008400000 */
[----:B------:R-:W-:Y:S02]  /*232e0*/  F2FP.SATFINITE.E4M3.F32.PACK_AB_MERGE_C R13, RZ, R4, RZ ;  /* 0x00000004ff0d723e */ /* 0x000fe400048070ff */
[----:B------:R-:W-:-:S03]  /*232f0*/  F2FP.SATFINITE.E4M3.F32.PACK_AB_MERGE_C R5, RZ, R5, RZ ;  /* 0x00000005ff05723e */ /* 0x000fc600048070ff */
[----:B------:R1:W-:Y:S04]  /*23300*/  @!P3 STG.E.U8 desc[UR20][R28.64+0xf8], R13 ;  /* 0x0000f80d1c00b986 */ /* 0x0003e8000c101114 */
[----:B------:R1:W-:Y:S02]  /*23310*/  @!P0 STG.E.U8 desc[UR20][R28.64+0xf9], R5 ;  /* 0x0000f9051c008986 */ /* 0x0003e4000c101114 */
.L_x_545:
[----:B------:R-:W-:Y:S05]  /*23320*/  BSYNC B0 ;  /* 0x0000000000007941 */ /* 0x000fea0003800000 */
.L_x_31:
[----:B-12---:R-:W2:Y:S04]  /*23330*/  LDL.LU R3, [R1+0x454] ;  /* 0x0004540001037983 */ /* 0x006ea80000300800 */
[----:B------:R-:W2:Y:S01]  /*23340*/  LDL.LU R2, [R1+0x458] ;  /* 0x0004580001027983 */ /* 0x000ea20000300800 */
[----:B------:R-:W-:Y:S01]  /*23350*/  ULDC UR6, c[0x0][0xc] ;  /* 0x0000030000067ab9 */ /* 0x000fe20000000800 */
[----:B------:R-:W-:Y:S01]  /*23360*/  ULDC UR7, c[0x0][0x10] ;  /* 0x0000040000077ab9 */ /* 0x000fe20000000800 */
[----:B---34-:R-:W2:Y:S01]  /*23370*/  LDC R5, c[0x0][0x14] ;  /* 0x00000500ff057b82 */ /* 0x018ea20000000800 */
[----:B------:R-:W-:Y:S01]  /*23380*/  UIMAD.WIDE.U32 UR6, UR6, UR7, URZ ;  /* 0x00000007060672a5 */ /* 0x000fe2000f8e003f */
[----:B-----5:R-:W-:Y:S01]  /*23390*/  PRMT R0, RZ, 0x7610, R0 ;  /* 0x00007610ff007816 */ /* 0x020fe20000000000 */
[----:B------:R-:W-:-:S04]  /*233a0*/  UMOV UR10, 0xffffffff ;  /* 0xffffffff000a7882 */ /* 0x000fc80000000000 */
[----:B--2---:R-:W-:-:S04]  /*233b0*/  IMAD.WIDE.U32 R2, R5, UR6, R2 ;  /* 0x0000000605027c25 */ /* 0x004fc8000f8e0002 */
[----:B------:R-:W-:Y:S01]  /*233c0*/  IMAD R5, R5, UR7, RZ ;  /* 0x0000000705057c24 */ /* 0x000fe2000f8e02ff */
[----:B------:R-:W-:Y:S01]  /*233d0*/  ULDC.64 UR6, c[0x0][0x650] ;  /* 0x0001940000067ab9 */ /* 0x000fe20000000a00 */
[----:B------:R-:W-:Y:S01]  /*233e0*/  IMAD.MOV.U32 R11, RZ, RZ, R2 ;  /* 0x000000ffff0b7224 */ /* 0x000fe200078e0002 */
[----:B------:R-:W-:Y:S01]  /*233f0*/  ISETP.GE.U32.AND P0, PT, R2, UR6, PT ;  /* 0x0000000602007c0c */ /* 0x000fe2000bf06070 */
[----:B------:R-:W-:Y:S02]  /*23400*/  IMAD.IADD R13, R3, 0x1, R5 ;  /* 0x00000001030d7824 */ /* 0x000fe400078e0205 */
[----:B------:R-:W-:-:S03]  /*23410*/  IMAD.MOV.U32 R2, RZ, RZ, -0x1 ;  /* 0xffffffffff027424 */ /* 0x000fc600078e00ff */
[----:B------:R1:W-:Y:S01]  /*23420*/  STL [R1+0x454], R13 ;  /* 0x0004540d01007387 */ /* 0x0003e20000100800 */
[----:B------:R-:W-:-:S03]  /*23430*/  ISETP.GE.U32.AND.EX P0, PT, R13, UR7, PT, P0 ;  /* 0x000000070d007c0c */ /* 0x000fc6000bf06100 */
[----:B------:R1:W-:Y:S04]  /*23440*/  STL [R1+0x458], R11 ;  /* 0x0004580b01007387 */ /* 0x0003e80000100800 */
[----:B------:R1:W-:Y:S06]  /*23450*/  STL [R1+0x45c], R2 ;  /* 0x00045c0201007387 */ /* 0x0003ec0000100800 */
[----:B------:R-:W-:Y:S05]  /*23460*/  @P0 BRA `(.L_x_546) ;  /* 0x0000000400740947 */ /* 0x000fea0003800000 */
[----:B------:R-:W2:Y:S01]  /*23470*/  S2R R8, SR_CTAID.X ;  /* 0x0000000000087919 */ /* 0x000ea20000002500 */
[----:B------:R-:W-:Y:S01]  /*23480*/  ULDC.64 UR18, c[0x0][0x628] ;  /* 0x00018a0000127ab9 */ /* 0x000fe20000000a00 */
[----:B------:R-:W3:Y:S01]  /*23490*/  LDC R9, c[0x0][0x144] ;  /* 0x00005100ff097b82 */ /* 0x000ee20000000800 */
[----:B------:R-:W-:Y:S01]  /*234a0*/  ULDC UR6, c[0x0][0x150] ;  /* 0x0000540000067ab9 */ /* 0x000fe20000000800 */
[----:B------:R-:W4:Y:S01]  /*234b0*/  S2R R12, SR_CTAID.Y ;  /* 0x00000000000c7919 */ /* 0x000f220000002600 */
[----:B------:R-:W-:Y:S01]  /*234c0*/  ISETP.NE.U32.AND P0, PT, RZ, UR18, PT ;  /* 0x00000012ff007c0c */ /* 0x000fe2000bf05070 */
[----:B------:R-:W-:Y:S01]  /*234d0*/  ULDC UR14, c[0x0][0x630] ;  /* 0x00018c00000e7ab9 */ /* 0x000fe20000000800 */
[----:B------:R-:W-:Y:S02]  /*234e0*/  R2UR UR16, R11 ;  /* 0x000000000b1072ca */ /* 0x000fe400000e0000 */
[----:B------:R-:W-:Y:S01]  /*234f0*/  ISETP.NE.AND.EX P0, PT, RZ, UR19, PT, P0 ;  /* 0x00000013ff007c0c */ /* 0x000fe2000bf05300 */
[----:B0-----:R-:W0:Y:S01]  /*23500*/  LDC.64 R6, c[0x0][0x620] ;  /* 0x00018800ff067b82 */ /* 0x001e220000000a00 */
[----:B------:R-:W-:-:S02]  /*23510*/  R2UR UR17, R13 ;  /* 0x000000000d1172ca */ /* 0x000fc400000e0000 */
[----:B--2---:R-:W-:-:S05]  /*23520*/  I2FP.F32.U32 R0, R8 ;  /* 0x0000000800007245 */ /* 0x004fca0000201000 */
[----:B------:R-:W-:-:S06]  /*23530*/  FMUL R0, R0, UR6 ;  /* 0x0000000600007c20 */ /* 0x000fcc0008400000 */
[----:B------:R-:W2:Y:S01]  /*23540*/  F2I.U32.TRUNC.NTZ R0, R0 ;  /* 0x0000000000007305 */ /* 0x000ea2000020f000 */
[----:B----4-:R-:W-:Y:S05]  /*23550*/  @!P0 BRA `(.L_x_547) ;  /* 0x0000000000308947 */ /* 0x010fea0003800000 */
        /* <DEDUP_REMOVED lines=12> */
.L_x_547:
[----:B------:R-:W-:Y:S01]  /*23620*/  USHF.R.U64 UR10, UR16, UR14, UR17 ;  /* 0x0000000e100a7299 */ /* 0x000fe20008001211 */
[----:B------:R-:W4:Y:S01]  /*23630*/  LDC.64 R20, c[0x0][0x640] ;  /* 0x00019000ff147b82 */ /* 0x000f220000000a00 */
[----:B------:R-:W-:Y:S01]  /*23640*/  USHF.R.U32.HI UR6, URZ, UR14, UR17 ;  /* 0x0000000e3f067299 */ /* 0x000fe20008011611 */
[----:B--2---:R-:W-:Y:S02]  /*23650*/  IMAD.MOV R10, RZ, RZ, -R0 ;  /* 0x000000ffff0a7224 */ /* 0x004fe400078e0a00 */
[----:B-1----:R-:W-:Y:S01]  /*23660*/  IMAD.MOV.U32 R2, RZ, RZ, R11 ;  /* 0x000000ffff027224 */ /* 0x002fe200078e000b */
[----:B------:R-:W-:Y:S01]  /*23670*/  IADD3 R5, P0, RZ, -UR10, RZ ;  /* 0x8000000aff057c10 */ /* 0x000fe2000ff1e0ff */
[----:B---3--:R-:W-:Y:S02]  /*23680*/  IMAD R17, R9, R10, R8 ;  /* 0x0000000a09117224 */ /* 0x008fe400078e0208 */
[----:B------:R-:W1:Y:S02]  /*23690*/  LDC R4, c[0x0][0x618] ;  /* 0x00018600ff047b82 */ /* 0x000e640000000800 */
[----:B------:R-:W-:Y:S01]  /*236a0*/  IMAD.X R3, RZ, RZ, ~UR6, P0 ;  /* 0x80000006ff037e24 */ /* 0x000fe200080e06ff */
[----:B------:R-:W-:-:S03]  /*236b0*/  ULDC UR6, c[0x0][0x154] ;  /* 0x0000550000067ab9 */ /* 0x000fc60000000800 */
[-C--:B0-----:R-:W-:Y:S02]  /*236c0*/  IMAD R0, R3, R6.reuse, RZ ;  /* 0x0000000603007224 */ /* 0x081fe400078e02ff */
[----:B------:R-:W0:Y:S01]  /*236d0*/  LDC R14, c[0x0][0x608] ;  /* 0x00018200ff0e7b82 */ /* 0x000e220000000800 */
[----:B------:R-:W-:Y:S02]  /*236e0*/  IMAD.MOV.U32 R3, RZ, RZ, R13 ;  /* 0x000000ffff037224 */ /* 0x000fe400078e000d */
[----:B------:R-:W-:-:S05]  /*236f0*/  IMAD.WIDE.U32 R2, R5, R6, R2 ;  /* 0x0000000605027225 */ /* 0x000fca00078e0002 */
[----:B------:R-:W2:Y:S01]  /*23700*/  LDC R18, c[0x0][0x658] ;  /* 0x00019600ff127b82 */ /* 0x000ea20000000800 */
[----:B------:R-:W-:Y:S01]  /*23710*/  IMAD R5, R5, R7, R0 ;  /* 0x0000000705057224 */ /* 0x000fe200078e0200 */
[----:B------:R-:W-:Y:S01]  /*23720*/  I2FP.F32.U32 R0, R12 ;  /* 0x0000000c00007245 */ /* 0x000fe20000201000 */
[----:B------:R-:W-:Y:S01]  /*23730*/  IMAD.MOV.U32 R7, RZ, RZ, 0x1 ;  /* 0x00000001ff077424 */ /* 0x000fe200078e00ff */
[----:B----4-:R-:W-:Y:S01]  /*23740*/  ISETP.NE.U32.AND P0, PT, R20, RZ, PT ;  /* 0x000000ff1400720c */ /* 0x010fe20003f05070 */
[----:B------:R-:W-:Y:S02]  /*23750*/  IMAD.IADD R3, R3, 0x1, R5 ;  /* 0x0000000103037824 */ /* 0x000fe400078e0205 */
[----:B------:R-:W-:Y:S01]  /*23760*/  FMUL R0, R0, UR6 ;  /* 0x0000000600007c20 */ /* 0x000fe20008400000 */
[----:B------:R-:W3:Y:S01]  /*23770*/  LDC R15, c[0x0][0x148] ;  /* 0x00005200ff0f7b82 */ /* 0x000ee20000000800 */
[----:B------:R-:W-:Y:S01]  /*23780*/  ISETP.NE.AND.EX P0, PT, R21, RZ, PT, P0 ;  /* 0x000000ff1500720c */ /* 0x000fe20003f05300 */
[----:B------:R-:W-:Y:S01]  /*23790*/  IMAD.MOV.U32 R5, RZ, RZ, -0x1 ;  /* 0xffffffffff057424 */ /* 0x000fe200078e00ff */
[-CC-:B-1----:R-:W-:Y:S01]  /*237a0*/  SHF.R.U64 R10, R2, R4.reuse, R3.reuse ;  /* 0x00000004020a7219 */ /* 0x182fe20000001203 */
[----:B------:R1:W4:Y:S01]  /*237b0*/  F2I.U32.TRUNC.NTZ R13, R0 ;  /* 0x00000000000d7305 */ /* 0x000322000020f000 */
[----:B------:R-:W-:-:S03]  /*237c0*/  SHF.R.U32.HI R3, RZ, R4, R3 ;  /* 0x00000004ff037219 */ /* 0x000fc60000011603 */
[----:B------:R-:W1:Y:S01]  /*237d0*/  LDC R16, c[0x0][0x600] ;  /* 0x00018000ff107b82 */ /* 0x000e620000000800 */
[-CC-:B0-----:R-:W-:Y:S02]  /*237e0*/  SHF.R.U64 R8, R10, R14.reuse, R3.reuse ;  /* 0x0000000e0a087219 */ /* 0x181fe40000001203 */
[----:B------:R-:W-:-:S05]  /*237f0*/  SHF.R.U32.HI R3, RZ, R14, R3 ;  /* 0x0000000eff037219 */ /* 0x000fca0000011603 */
[----:B------:R-:W0:Y:S01]  /*23800*/  LDC R22, c[0x0][0x648] ;  /* 0x00019200ff167b82 */ /* 0x000e220000000800 */
[-CC-:B--2---:R-:W-:Y:S02]  /*23810*/  SHF.R.U64 R11, R8, R18.reuse, R3.reuse ;  /* 0x00000012080b7219 */ /* 0x184fe40000001203 */
[-C--:B------:R-:W-:Y:S02]  /*23820*/  SHF.L.U32 R5, R5, R18.reuse, RZ ;  /* 0x0000001205057219 */ /* 0x080fe400000006ff */
[-C--:B------:R-:W-:Y:S01]  /*23830*/  SHF.R.U32.HI R3, RZ, R18.reuse, R3 ;  /* 0x00000012ff037219 */ /* 0x080fe20000011603 */
[----:B------:R-:W-:Y:S01]  /*23840*/  IMAD.MOV.U32 R2, RZ, RZ, R11 ;  /* 0x000000ffff027224 */ /* 0x000fe200078e000b */
[----:B------:R-:W-:Y:S01]  /*23850*/  SHF.L.U32 R40, R7, R18, RZ ;  /* 0x0000001207287219 */ /* 0x000fe200000006ff */
[----:B------:R-:W2:Y:S01]  /*23860*/  LDC R23, c[0x0][0x638] ;  /* 0x00018e00ff177b82 */ /* 0x000ea20000000800 */
[----:B------:R-:W-:-:S07]  /*23870*/  LOP3.LUT R19, RZ, R5, RZ, 0x33, !PT ;  /* 0x00000005ff137212 */ /* 0x000fce00078e33ff */
[----:B------:R-:W0:Y:S01]  /*23880*/  LDC R24, c[0x0][0x610] ;  /* 0x00018400ff187b82 */ /* 0x000e220000000800 */
[----:B----4-:R-:W-:Y:S05]  /*23890*/  @!P0 BRA `(.L_x_548) ;  /* 0x0000000000288947 */ /* 0x010fea0003800000 */
[----:B-1----:R-:W1:Y:S02]  /*238a0*/  LDC R0, c[0x0][0x64c] ;  /* 0x00019300ff007b82 */ /* 0x002e640000000800 */
[----:B-1----:R-:W-:-:S05]  /*238b0*/  IADD3 R7, P0, R11, R0, RZ ;  /* 0x000000000b077210 */ /* 0x002fca0007f1e0ff */
        /* <DEDUP_REMOVED lines=8> */
.L_x_548:
[----:B01----:R-:W-:Y:S01]  /*23940*/  SHF.R.U64 R0, R2, R22, R3 ;  /* 0x0000001602007219 */ /* 0x003fe20000001203 */
[----:B------:R-:W-:Y:S01]  /*23950*/  VIADD R5, R16, 0xffffffff ;  /* 0xffffffff10057836 */ /* 0x000fe20000000000 */
[----:B------:R-:W-:Y:S01]  /*23960*/  LOP3.LUT R3, R8, R19, RZ, 0xc0, !PT ;  /* 0x0000001308037212 */ /* 0x000fe200078ec0ff */
[----:B------:R-:W-:Y:S02]  /*23970*/  IMAD.MOV R13, RZ, RZ, -R13 ;  /* 0x000000ffff0d7224 */ /* 0x000fe400078e0a0d */
[----:B------:R-:W-:Y:S02]  /*23980*/  IMAD.MOV R2, RZ, RZ, -R0 ;  /* 0x000000ffff027224 */ /* 0x000fe400078e0a00 */
[----:B------:R-:W-:Y:S01]  /*23990*/  IMAD R40, R40, R0, R3 ;  /* 0x0000000028287224 */ /* 0x000fe200078e0203 */
[----:B------:R-:W-:Y:S01]  /*239a0*/  LOP3.LUT R3, R10, R5, RZ, 0xc0, !PT ;  /* 0x000000050a037212 */ /* 0x000fe200078ec0ff */
[----:B---3--:R-:W-:Y:S02]  /*239b0*/  @P4 IMAD R17, R15, R13, R12 ;  /* 0x0000000d0f114224 */ /* 0x008fe400078e020c */
[----:B--2---:R-:W-:-:S02]  /*239c0*/  IMAD R0, R2, R23, R11 ;  /* 0x0000001702007224 */ /* 0x004fc400078e020b */
[----:B------:R-:W-:Y:S02]  /*239d0*/  IMAD.MOV.U32 R2, RZ, RZ, 0x1 ;  /* 0x00000001ff027424 */ /* 0x000fe400078e00ff */
[----:B------:R-:W-:Y:S02]  /*239e0*/  IMAD R40, R40, R24, R17 ;  /* 0x0000001828287224 */ /* 0x000fe400078e0211 */
[----:B------:R-:W-:Y:S01]  /*239f0*/  IMAD R3, R0, R16, R3 ;  /* 0x0000001000037224 */ /* 0x000fe200078e0203 */
[----:B------:R-:W-:-:S04]  /*23a00*/  PRMT R0, R2, 0x7610, R0 ;  /* 0x0000761002007816 */ /* 0x000fc80000000000 */
[----:B------:R-:W-:Y:S02]  /*23a10*/  SEL R2, R3, R40, !P4 ;  /* 0x0000002803027207 */ /* 0x000fe40006000000 */
[----:B------:R-:W-:-:S03]  /*23a20*/  SEL R40, R40, R3, !P4 ;  /* 0x0000000328287207 */ /* 0x000fc60006000000 */
[----:B------:R2:W-:Y:S04]  /*23a30*/  STL [R1+0x45c], R2 ;  /* 0x00045c0201007387 */ /* 0x0005e80000100800 */
.L_x_546:
[----:B------:R3:W-:Y:S01]  /*23a40*/  STL [R1+0x460], R40 ;  /* 0x0004602801007387 */ /* 0x0007e20000100800 */
[----:B------:R-:W-:-:S13]  /*23a50*/  LOP3.LUT P0, RZ, R0, 0xff, RZ, 0xc0, !PT ;  /* 0x000000ff00ff7812 */ /* 0x000fda000780c0ff */
[----:B---3--:R-:W-:Y:S05]  /*23a60*/  @P0 BRA `(.L_x_549) ;  /* 0xfffffdd400880947 */ /* 0x008fea000383ffff */
[----:B------:R-:W-:Y:S05]  /*23a70*/  EXIT ;  /* 0x000000000000794d */ /* 0x000fea0003800000 */
.L_x_3:
[----:B------:R-:W2:Y:S01]  /*23a80*/  LDL R18, [R1+0x458] ;  /* 0x0004580001127983 */ /* 0x000ea20000100800 */
[----:B------:R-:W-:-:S03]  /*23a90*/  ULDC.64 UR4, c[0x0][0x650] ;  /* 0x0001940000047ab9 */ /* 0x000fc60000000a00 */
[----:B------:R-:W3:Y:S01]  /*23aa0*/  LDL R19, [R1+0x454] ;  /* 0x0004540001137983 */ /* 0x000ee20000100800 */
[----:B------:R-:W-:Y:S01]  /*23ab0*/  PRMT R0, RZ, 0x7610, R0 ;  /* 0x00007610ff007816 */ /* 0x000fe20000000000 */
[----:B------:R-:W-:Y:S02]  /*23ac0*/  IMAD.MOV.U32 R5, RZ, RZ, -0x1 ;  /* 0xffffffffff057424 */ /* 0x000fe400078e00ff */
[----:B------:R-:W-:Y:S02]  /*23ad0*/  IMAD.MOV.U32 R4, RZ, RZ, -0x1 ;  /* 0xffffffffff047424 */ /* 0x000fe400078e00ff */
[----:B------:R-:W-:Y:S01]  /*23ae0*/  IMAD.MOV.U32 R10, RZ, RZ, -0x1 ;  /* 0xffffffffff0a7424 */ /* 0x000fe200078e00ff */
[----:B--2---:R-:W-:-:S04]  /*23af0*/  ISETP.GE.U32.AND P0, PT, R18, UR4, PT ;  /* 0x0000000412007c0c */ /* 0x004fc8000bf06070 */
[----:B---3--:R-:W-:-:S13]  /*23b00*/  ISETP.GE.U32.AND.EX P0, PT, R19, UR5, PT, P0 ;  /* 0x0000000513007c0c */ /* 0x008fda000bf06100 */
[----:B------:R-:W-:Y:S05]  /*23b10*/  @P0 BRA `(.L_x_550) ;  /* 0x0000000400600947 */ /* 0x000fea0003800000 */
[----:B------:R-:W0:Y:S01]  /*23b20*/  LDC.64 R12, c[0x0][0x628] ;  /* 0x00018a00ff0c7b82 */ /* 0x000e220000000a00 */
[----:B------:R-:W-:Y:S02]  /*23b30*/  IMAD.MOV.U32 R8, RZ, RZ, R18 ;  /* 0x000000ffff087224 */ /* 0x000fe400078e0012 */
[----:B------:R-:W-:-:S05]  /*23b40*/  IMAD.MOV.U32 R9, RZ, RZ, R19 ;  /* 0x000000ffff097224 */ /* 0x000fca00078e0013 */
[----:B------:R-:W1:Y:S08]  /*23b50*/  LDC R14, c[0x0][0x630] ;  /* 0x00018c00ff0e7b82 */ /* 0x000e700000000800 */
[----:B------:R-:W2:Y:S01]  /*23b60*/  LDC.64 R16, c[0x0][0x620] ;  /* 0x00018800ff107b82 */ /* 0x000ea20000000a00 */
[----:B0-----:R-:W-:-:S04]  /*23b70*/  ISETP.NE.U32.AND P0, PT, R12, RZ, PT ;  /* 0x000000ff0c00720c */ /* 0x001fc80003f05070 */
[----:B------:R-:W-:-:S13]  /*23b80*/  ISETP.NE.AND.EX P0, PT, R13, RZ, PT, P0 ;  /* 0x000000ff0d00720c */ /* 0x000fda0003f05300 */
[----:B-12---:R-:W-:Y:S05]  /*23b90*/  @!P0 BRA `(.L_x_551) ;  /* 0x0000000000288947 */ /* 0x006fea0003800000 */
[----:B------:R-:W0:Y:S02]  /*23ba0*/  LDC R0, c[0x0][0x634] ;  /* 0x00018d00ff007b82 */ /* 0x000e240000000800 */
[----:B0-----:R-:W-:-:S05]  /*23bb0*/  IADD3 R9, P0, R18, R0, RZ ;  /* 0x0000000012097210 */ /* 0x001fca0007f1e0ff */
        /* <DEDUP_REMOVED lines=8> */
.L_x_551:
[-CC-:B------:R-:W-:Y:S01]  /*23c40*/  SHF.R.U64 R10, R8, R14.reuse, R9.reuse ;  /* 0x0000000e080a7219 */ /* 0x180fe20000001209 */
[----:B------:R-:W0:Y:S01]  /*23c50*/  LDC R6, c[0x0][0x618] ;  /* 0x00018600ff067b82 */ /* 0x000e220000000800 */
[----:B------:R-:W-:Y:S01]  /*23c60*/  SHF.R.U32.HI R0, RZ, R14, R9 ;  /* 0x0000000eff007219 */ /* 0x000fe20000011609 */
[----:B------:R-:W-:Y:S01]  /*23c70*/  ULDC UR4, c[0x0][0x150] ;  /* 0x0000540000047ab9 */ /* 0x000fe20000000800 */
[----:B------:R-:W-:Y:S01]  /*23c80*/  IADD3 R3, P0, RZ, -R10, RZ ;  /* 0x8000000aff037210 */ /* 0x000fe20007f1e0ff */
[----:B------:R-:W-:Y:S01]  /*23c90*/  IMAD.MOV.U32 R4, RZ, RZ, R18 ;  /* 0x000000ffff047224 */ /* 0x000fe200078e0012 */
[----:B------:R-:W-:Y:S01]  /*23ca0*/  I2FP.F32.U32 R8, R2 ;  /* 0x0000000200087245 */ /* 0x000fe20000201000 */
[----:B------:R-:W-:Y:S02]  /*23cb0*/  IMAD.MOV.U32 R5, RZ, RZ, R19 ;  /* 0x000000ffff057224 */ /* 0x000fe400078e0013 */
[----:B------:R-:W1:Y:S01]  /*23cc0*/  LDC.64 R20, c[0x0][0x640] ;  /* 0x00019000ff147b82 */ /* 0x000e620000000a00 */
[----:B------:R-:W-:-:S02]  /*23cd0*/  IMAD.X R7, RZ, RZ, ~R0, P0 ;  /* 0x000000ffff077224 */ /* 0x000fc400000e0e00 */
[----:B------:R-:W-:Y:S01]  /*23ce0*/  FMUL R9, R8, UR4 ;  /* 0x0000000408097c20 */ /* 0x000fe20008400000 */
[----:B------:R-:W-:Y:S01]  /*23cf0*/  IMAD.WIDE.U32 R4, R3, R16, R4 ;  /* 0x0000001003047225 */ /* 0x000fe200078e0004 */
[----:B------:R-:W-:-:S03]  /*23d00*/  ULDC UR4, c[0x0][0x154] ;  /* 0x0000550000047ab9 */ /* 0x000fc60000000800 */
[----:B------:R-:W-:Y:S01]  /*23d10*/  IMAD R0, R7, R16, RZ ;  /* 0x0000001007007224 */ /* 0x000fe200078e02ff */
[----:B------:R-:W2:Y:S01]  /*23d20*/  LDC R13, c[0x0][0x144] ;  /* 0x00005100ff0d7b82 */ /* 0x000ea20000000800 */
[----:B------:R-:W3:Y:S02]  /*23d30*/  F2I.U32.TRUNC.NTZ R9, R9 ;  /* 0x0000000900097305 */ /* 0x000ee4000020f000 */
[----:B------:R-:W-:-:S04]  /*23d40*/  IMAD R3, R3, R17, R0 ;  /* 0x0000001103037224 */ /* 0x000fc800078e0200 */
[----:B------:R-:W-:Y:S01]  /*23d50*/  IMAD.IADD R3, R5, 0x1, R3 ;  /* 0x0000000105037824 */ /* 0x000fe200078e0203 */
[----:B------:R-:W4:Y:S04]  /*23d60*/  LDC R12, c[0x0][0x608] ;  /* 0x00018200ff0c7b82 */ /* 0x000f280000000800 */
[-C--:B0-----:R-:W-:Y:S02]  /*23d70*/  SHF.R.U64 R8, R4, R6.reuse, R3 ;  /* 0x0000000604087219 */ /* 0x081fe40000001203 */
[----:B------:R-:W-:Y:S02]  /*23d80*/  I2FP.F32.U32 R4, R11 ;  /* 0x0000000b00047245 */ /* 0x000fe40000201000 */
[----:B------:R-:W0:Y:S01]  /*23d90*/  LDC R7, c[0x0][0x658] ;  /* 0x00019600ff077b82 */ /* 0x000e220000000800 */
[----:B-1----:R-:W-:Y:S01]  /*23da0*/  ISETP.NE.U32.AND P0, PT, R20, RZ, PT ;  /* 0x000000ff1400720c */ /* 0x002fe20003f05070 */
[----:B---3--:R-:W-:Y:S01]  /*23db0*/  IMAD.MOV R0, RZ, RZ, -R9 ;  /* 0x000000ffff007224 */ /* 0x008fe200078e0a09 */
[----:B------:R-:W-:Y:S01]  /*23dc0*/  SHF.R.U32.HI R3, RZ, R6, R3 ;  /* 0x00000006ff037219 */ /* 0x000fe20000011603 */
[----:B------:R-:W-:Y:S01]  /*23dd0*/  FMUL R4, R4, UR4 ;  /* 0x0000000404047c20 */ /* 0x000fe20008400000 */
[----:B------:R-:W-:Y:S01]  /*23de0*/  ISETP.NE.AND.EX P0, PT, R21, RZ, PT, P0 ;  /* 0x000000ff1500720c */ /* 0x000fe20003f05300 */
[----:B------:R-:W-:-:S02]  /*23df0*/  IMAD.MOV.U32 R6, RZ, RZ, -0x1 ;  /* 0xffffffffff067424 */ /* 0x000fc400078e00ff */
[----:B------:R-:W1:Y:S01]  /*23e00*/  LDC R14, c[0x0][0x148] ;  /* 0x00005200ff0e7b82 */ /* 0x000e620000000800 */
[----:B--2---:R-:W-:Y:S02]  /*23e10*/  IMAD R18, R13, R0, R2 ;  /* 0x000000000d127224 */ /* 0x004fe400078e0202 */
[----:B------:R-:W-:-:S05]  /*23e20*/  IMAD.MOV.U32 R2, RZ, RZ, 0x1 ;  /* 0x00000001ff027424 */ /* 0x000fca00078e00ff */
[----:B------:R-:W2:Y:S01]  /*23e30*/  LDC R16, c[0x0][0x600] ;  /* 0x00018000ff107b82 */ /* 0x000ea20000000800 */
[-CC-:B----4-:R-:W-:Y:S02]  /*23e40*/  SHF.R.U64 R13, R8, R12.reuse, R3.reuse ;  /* 0x0000000c080d7219 */ /* 0x190fe40000001203 */
[----:B------:R-:W-:Y:S02]  /*23e50*/  SHF.R.U32.HI R0, RZ, R12, R3 ;  /* 0x0000000cff007219 */ /* 0x000fe40000011603 */
[----:B------:R3:W4:Y:S03]  /*23e60*/  F2I.U32.TRUNC.NTZ R12, R4 ;  /* 0x00000004000c7305 */ /* 0x000726000020f000 */
[----:B------:R-:W1:Y:S01]  /*23e70*/  LDC R17, c[0x0][0x648] ;  /* 0x00019200ff117b82 */ /* 0x000e620000000800 */
[-C--:B0-----:R-:W-:Y:S02]  /*23e80*/  SHF.R.U64 R15, R13, R7.reuse, R0 ;  /* 0x000000070d0f7219 */ /* 0x081fe40000001200 */
[----:B------:R-:W-:-:S02]  /*23e90*/  SHF.L.U32 R6, R6, R7, RZ ;  /* 0x0000000706067219 */ /* 0x000fc400000006ff */
[-C--:B------:R-:W-:Y:S01]  /*23ea0*/  SHF.L.U32 R22, R2, R7.reuse, RZ ;  /* 0x0000000702167219 */ /* 0x080fe200000006ff */
[----:B------:R-:W-:Y:S01]  /*23eb0*/  IMAD.MOV.U32 R2, RZ, RZ, R15 ;  /* 0x000000ffff027224 */ /* 0x000fe200078e000f */
[----:B------:R-:W-:Y:S01]  /*23ec0*/  SHF.R.U32.HI R3, RZ, R7, R0 ;  /* 0x00000007ff037219 */ /* 0x000fe20000011600 */
[----:B------:R-:W0:Y:S01]  /*23ed0*/  LDC R19, c[0x0][0x638] ;  /* 0x00018e00ff137b82 */ /* 0x000e220000000800 */
[----:B------:R-:W-:-:S07]  /*23ee0*/  LOP3.LUT R24, RZ, R6, RZ, 0x33, !PT ;  /* 0x00000006ff187212 */ /* 0x000fce00078e33ff */
        /* <DEDUP_REMOVED lines=12> */
.L_x_552:
[----:B-1----:R-:W-:Y:S01]  /*23fb0*/  SHF.R.U64 R3, R2, R17, R3 ;  /* 0x0000001102037219 */ /* 0x002fe20000001203 */
[----:B--2---:R-:W-:Y:S01]  /*23fc0*/  VIADD R7, R16, 0xffffffff ;  /* 0xffffffff10077836 */ /* 0x004fe20000000000 */
[----:B------:R-:W-:Y:S01]  /*23fd0*/  LOP3.LUT R0, R13, R24, RZ, 0xc0, !PT ;  /* 0x000000180d007212 */ /* 0x000fe200078ec0ff */
[----:B------:R-:W-:Y:S02]  /*23fe0*/  IMAD.MOV R12, RZ, RZ, -R12 ;  /* 0x000000ffff0c7224 */ /* 0x000fe400078e0a0c */
[----:B------:R-:W-:Y:S02]  /*23ff0*/  IMAD.MOV R2, RZ, RZ, -R3 ;  /* 0x000000ffff027224 */ /* 0x000fe400078e0a03 */
[----:B------:R-:W-:Y:S01]  /*24000*/  IMAD R5, R22, R3, R0 ;  /* 0x0000000316057224 */ /* 0x000fe200078e0200 */
[----:B------:R-:W-:Y:S01]  /*24010*/  LOP3.LUT R3, R8, R7, RZ, 0xc0, !PT ;  /* 0x0000000708037212 */ /* 0x000fe200078ec0ff */
[----:B------:R-:W-:Y:S02]  /*24020*/  @P4 IMAD R18, R14, R12, R11 ;  /* 0x0000000c0e124224 */ /* 0x000fe400078e020b */
[----:B0-----:R-:W-:-:S02]  /*24030*/  IMAD R0, R2, R19, R15 ;  /* 0x0000001302007224 */ /* 0x001fc400078e020f */
[----:B------:R-:W-:Y:S02]  /*24040*/  IMAD.MOV.U32 R4, RZ, RZ, 0x1 ;  /* 0x00000001ff047424 */ /* 0x000fe400078e00ff */
[----:B------:R-:W-:Y:S02]  /*24050*/  IMAD R5, R5, R23, R18 ;  /* 0x0000001705057224 */ /* 0x000fe400078e0212 */
[----:B------:R-:W-:Y:S01]  /*24060*/  IMAD R2, R0, R16, R3 ;  /* 0x0000001000027224 */ /* 0x000fe200078e0203 */
[----:B------:R-:W-:-:S04]  /*24070*/  PRMT R0, R4, 0x7610, R0 ;  /* 0x0000761004007816 */ /* 0x000fc80000000000 */
[----:B------:R-:W-:Y:S02]  /*24080*/  SEL R4, R2, R5, !P4 ;  /* 0x0000000502047207 */ /* 0x000fe40006000000 */
[----:B------:R-:W-:-:S07]  /*24090*/  SEL R5, R5, R2, !P4 ;  /* 0x0000000205057207 */ /* 0x000fce0006000000 */
.L_x_550:
[----:B------:R-:W-:-:S08]  /*240a0*/  NOP ;  /* 0x0000000000007918 */ /* 0x000fd00000000000 */
[----:B------:R-:W0:-:S00]  /*240b0*/  USETMAXREG.DEALLOC.CTAPOOL 0x18 ;  /* 0x00000018000079c8 */ /* 0x000e0000080e0500 */
[----:B------:R-:W-:-:S13]  /*240c0*/  ISETP.NE.AND P0, PT, RZ, UR8, PT ;  /* 0x00000008ff007c0c */ /* 0x000fda000bf05270 */
[----:B------:R-:W-:Y:S05]  /*240d0*/  @P0 EXIT ;  /* 0x000000000000094d */ /* 0x000fea0003800000 */
[----:B0-----:R-:W-:Y:S01]  /*240e0*/  LOP3.LUT P0, RZ, R0, 0xff, RZ, 0xc0, !PT ;  /* 0x000000ff00ff7812 */ /* 0x001fe2000780c0ff */
[----:B------:R-:W-:Y:S02]  /*240f0*/  IMAD.MOV.U32 R6, RZ, RZ, 0x1 ;  /* 0x00000001ff067424 */ /* 0x000fe400078e00ff */
[----:B------:R-:W-:-:S10]  /*24100*/  IMAD.MOV.U32 R7, RZ, RZ, RZ ;  /* 0x000000ffff077224 */ /* 0x000fd400078e00ff */
[----:B------:R-:W-:Y:S05]  /*24110*/  @!P0 BRA `(.L_x_553) ;  /* 0x0000000c00488947 */ /* 0x000fea0003800000 */
[----:B------:R-:W0:Y:S01]  /*24120*/  LDC R0, c[0x0][0x28c] ;  /* 0x0000a300ff007b82 */ /* 0x000e220000000800 */
[----:B------:R-:W1:Y:S01]  /*24130*/  S2R R2, SR_TID.X ;  /* 0x0000000000027919 */ /* 0x000e620000002100 */
[----:B------:R-:W-:Y:S01]  /*24140*/  ULDC UR5, c[0x0][0x658] ;  /* 0x0001960000057ab9 */ /* 0x000fe20000000800 */
[----:B------:R-:W-:Y:S01]  /*24150*/  UMOV UR7, 0xffffffff ;  /* 0xffffffff00077882 */ /* 0x000fe20000000000 */
[----:B------:R-:W-:Y:S01]  /*24160*/  ULDC UR6, c[0x0][0xc] ;  /* 0x0000030000067ab9 */ /* 0x000fe20000000800 */
[----:B------:R-:W-:Y:S01]  /*24170*/  USHF.L.U32 UR8, UR7, UR5, URZ ;  /* 0x0000000507087299 */ /* 0x000fe2000800063f */
[----:B------:R-:W-:Y:S01]  /*24180*/  BSSY B0, `(.L_x_553) ;  /* 0x00000cb000007945 */ /* 0x000fe20003800000 */
[----:B------:R-:W-:Y:S01]  /*24190*/  UMOV UR9, 0x1 ;  /* 0x0000000100097882 */ /* 0x000fe20000000000 */
[----:B------:R-:W-:Y:S01]  /*241a0*/  ULDC UR7, c[0x0][0x10] ;  /* 0x0000040000077ab9 */ /* 0x000fe20000000800 */
[----:B------:R-:W-:Y:S01]  /*241b0*/  USHF.L.U32 UR18, UR9, UR5, URZ ;  /* 0x0000000509127299 */ /* 0x000fe2000800063f */
[----:B------:R-:W-:Y:S01]  /*241c0*/  IMAD.MOV.U32 R9, RZ, RZ, 0x1 ;  /* 0x00000001ff097424 */ /* 0x000fe200078e00ff */
[----:B------:R-:W-:Y:S01]  /*241d0*/  UIMAD.WIDE.U32 UR6, UR6, UR7, URZ ;  /* 0x00000007060672a5 */ /* 0x000fe2000f8e003f */
[----:B------:R-:W-:Y:S01]  /*241e0*/  IMAD.MOV.U32 R6, RZ, RZ, 0x1 ;  /* 0x00000001ff067424 */ /* 0x000fe200078e00ff */
[----:B------:R-:W-:Y:S01]  /*241f0*/  ULDC UR5, c[0x0][0x14] ;  /* 0x0000050000057ab9 */ /* 0x000fe20000000800 */
[----:B------:R-:W-:Y:S01]  /*24200*/  IMAD.MOV.U32 R7, RZ, RZ, RZ ;  /* 0x000000ffff077224 */ /* 0x000fe200078e00ff */
[----:B------:R-:W-:-:S02]  /*24210*/  UIMAD.WIDE.U32 UR20, UR6, UR5, URZ ;  /* 0x00000005061472a5 */ /* 0x000fc4000f8e003f */
[----:B------:R-:W-:Y:S01]  /*24220*/  UIMAD UR16, UR7, UR5, URZ ;  /* 0x00000005071072a4 */ /* 0x000fe2000f8e023f */
[----:B------:R-:W-:Y:S01]  /*24230*/  ULDC UR4, c[0x0][0x600] ;  /* 0x0001800000047ab9 */ /* 0x000fe20000000800 */
[----:B------:R-:W-:Y:S02]  /*24240*/  ULOP3.LUT UR24, UR13, 0x2, URZ, 0xfc, !UPT ;  /* 0x000000020d187892 */ /* 0x000fe4000f8efc3f */
[----:B------:R-:W-:Y:S01]  /*24250*/  UIADD3 UR4, UR4, -0x1, URZ ;  /* 0xffffffff04047890 */ /* 0x000fe2000fffe03f */
[----:B0-----:R-:W-:Y:S01]  /*24260*/  VIADD R0, R0, 0x3f ;  /* 0x0000003f00007836 */ /* 0x001fe20000000000 */
[----:B------:R-:W-:Y:S02]  /*24270*/  ULOP3.LUT UR17, URZ, UR8, URZ, 0x33, !UPT ;  /* 0x000000083f117292 */ /* 0x000fe4000f8e333f */
[----:B------:R-:W-:Y:S02]  /*24280*/  UIADD3 UR16, UR21, UR16, URZ ;  /* 0x0000001015107290 */ /* 0x000fe4000fffe03f */
[----:B------:R-:W-:Y:S01]  /*24290*/  SHF.R.S32.HI R3, RZ, 0x1f, R0 ;  /* 0x0000001fff037819 */ /* 0x000fe20000011400 */
[----:B------:R-:W-:-:S03]  /*242a0*/  ULDC.64 UR22, c[0x0][0x198] ;  /* 0x0000660000167ab9 */ /* 0x000fc60000000a00 */
[----:B------:R-:W-:Y:S02]  /*242b0*/  LEA.HI R0, R3, R0, RZ, 0x6 ;  /* 0x0000000003007211 */ /* 0x000fe400078f30ff */
[C---:B-1----:R-:W-:Y:S02]  /*242c0*/  LOP3.LUT P2, RZ, R2.reuse, 0x7f, RZ, 0xc0, !PT ;  /* 0x0000007f02ff7812 */ /* 0x042fe4000784c0ff */
[----:B------:R-:W-:Y:S02]  /*242d0*/  SHF.R.S32.HI R0, RZ, 0x6, R0 ;  /* 0x00000006ff007819 */ /* 0x000fe40000011400 */
[----:B------:R-:W-:-:S03]  /*242e0*/  LOP3.LUT P0, RZ, R2, 0x1f, RZ, 0xc0, !PT ;  /* 0x0000001f02ff7812 */ /* 0x000fc6000780c0ff */
[----:B------:R-:W-:Y:S01]  /*242f0*/  VIADD R14, R0, 0x1 ;  /* 0x00000001000e7836 */ /* 0x000fe20000000000 */
[----:B------:R-:W-:-:S13]  /*24300*/  PLOP3.LUT P0, PT, P0, P2, PT, 0x8a, 0x0 ;  /* 0x000000000000781c */ /* 0x000fda0000705172 */
.L_x_565:
[----:B------:R-:W-:-:S03]  /*24310*/  UMOV UR5, 0xffffffff ;  /* 0xffffffff00057882 */ /* 0x000fc60000000000 */
[----:B------:R-:W-:Y:S05]  /*24320*/  BRA.DIV UR5, `(.L_x_554) ;  /* 0x00000012052c7947 */ /* 0x000fea000b800000 */
[----:B------:R-:W-:-:S13]  /*24330*/  ELECT P1, URZ, PT ;  /* 0x00000000003f782f */ /* 0x000fda0003820000 */
.L_x_579:
[----:B------:R-:W0:Y:S01]  /*24340*/  LDC R2, c[0x0][0x28c] ;  /* 0x0000a300ff027b82 */ /* 0x000e220000000800 */
[----:B------:R-:W-:Y:S01]  /*24350*/  BSSY B1, `(.L_x_555) ;  /* 0x0000035000017945 */ /* 0x000fe20003800000 */
[----:B0-----:R-:W-:-:S13]  /*24360*/  ISETP.LT.OR P1, PT, R2, 0x1, !P1 ;  /* 0x000000010200780c */ /* 0x001fda0004f21670 */
[----:B------:R-:W-:Y:S05]  /*24370*/  @P1 BRA `(.L_x_556) ;  /* 0x0000000000c81947 */ /* 0x000fea0003800000 */
[----:B------:R-:W-:Y:S02]  /*24380*/  IMAD.SHL.U32 R4, R4, 0x100, RZ ;  /* 0x0000010004047824 */ /* 0x000fe400078e00ff */
[----:B------:R-:W-:Y:S02]  /*24390*/  IMAD.SHL.U32 R5, R5, 0x100, RZ ;  /* 0x0000010005057824 */ /* 0x000fe400078e00ff */
[----:B------:R-:W-:Y:S02]  /*243a0*/  IMAD.MOV.U32 R13, RZ, RZ, RZ ;  /* 0x000000ffff0d7224 */ /* 0x000fe400078e00ff */
[----:B------:R-:W-:Y:S02]  /*243b0*/  IMAD.MOV.U32 R3, RZ, RZ, R14 ;  /* 0x000000ffff037224 */ /* 0x000fe400078e000e */
[----:B------:R-:W-:Y:S02]  /*243c0*/  IMAD.MOV.U32 R2, RZ, RZ, R6 ;  /* 0x000000ffff027224 */ /* 0x000fe400078e0006 */
[----:B------:R-:W-:-:S07]  /*243d0*/  IMAD.MOV.U32 R8, RZ, RZ, R7 ;  /* 0x000000ffff087224 */ /* 0x000fce00078e0007 */
.L_x_560:
[----:B------:R-:W0:Y:S01]  /*243e0*/  S2R R12, SR_CgaCtaId ;  /* 0x00000000000c7919 */ /* 0x000e220000008800 */
[----:B------:R-:W-:-:S04]  /*243f0*/  MOV R11, 0x400 ;  /* 0x00000400000b7802 */ /* 0x000fc80000000f00 */
[----:B0-----:R-:W-:Y:S02]  /*24400*/  LEA R15, R12, R11, 0x18 ;  /* 0x0000000b0c0f7211 */ /* 0x001fe400078ec0ff */
[----:B------:R-:W-:Y:S01]  /*24410*/  SHF.L.U32 R11, R2, 0x1f, RZ ;  /* 0x0000001f020b7819 */ /* 0x000fe200000006ff */
[----:B------:R-:W0:Y:S02]  /*24420*/  @!P2 LDC R12, c[0x0][0x500] ;  /* 0x00014000ff0cab82 */ /* 0x000e240000000800 */
[----:B------:R-:W-:-:S04]  /*24430*/  IMAD R16, R8, 0x8, R15 ;  /* 0x0000000808107824 */ /* 0x000fc800078e020f */
[----:B------:R-:W1:Y:S02]  /*24440*/  SYNCS.PHASECHK.TRANS64.TRYWAIT P1, [R16+URZ+0x38], R11 ;  /* 0x0000380b100075a7 */ /* 0x000e64000802017f */
[----:B-1----:R-:W-:Y:S05]  /*24450*/  @!P1 BRA `(.L_x_557) ;  /* 0x0000001000009947 */ /* 0x002fea0003800000 */
.L_x_580:
[----:B------:R-:W-:Y:S01]  /*24460*/  UPRMT UR5, UR24, 0x9910, URZ ;  /* 0x0000991018057896 */ /* 0x000fe2000800003f */
[----:B0-----:R0:W-:Y:S03]  /*24470*/  @!P2 SYNCS.ARRIVE.TRANS64 RZ, [R16+URZ], R12 ;  /* 0x0000000c10ffa9a7 */ /* 0x0011e6000800003f */
[----:B------:R-:W-:-:S06]  /*24480*/  UISETP.NE.AND UP0, UPT, UR5, 0x2, UPT ;  /* 0x000000020500788c */ /* 0x000fcc000bf05270 */
[----:B------:R-:W-:-:S13]  /*24490*/  PLOP3.LUT P1, PT, PT, PT, UP0, 0x80, 0x0 ;  /* 0x000000000000781c */ /* 0x000fda0003f2f008 */
[----:B0-----:R-:W-:Y:S05]  /*244a0*/  @P1 BRA `(.L_x_558) ;  /* 0x0000000000041947 */ /* 0x001fea0003800000 */
[----:B------:R-:W-:Y:S01]  /*244b0*/  BPT.TRAP 0x1 ;  /* 0x000000040000795c */ /* 0x000fe20000300000 */
.L_x_558:
[----:B------:R-:W-:Y:S05]  /*244c0*/  @P0 BRA `(.L_x_559) ;  /* 0x0000000000040947 */ /* 0x000fea0003800000 */
[----:B------:R-:W-:Y:S01]  /*244d0*/  BPT.TRAP 0x1 ;  /* 0x000000040000795c */ /* 0x000fe20000300000 */
.L_x_559:
[----:B------:R-:W-:Y:S01]  /*244e0*/  IMAD R15, R8, 0x4000, R15 ;  /* 0x00004000080f7824 */ /* 0x000fe200078e020f */
[----:B------:R-:W-:Y:S01]  /*244f0*/  R2UR UR9, R16 ;  /* 0x00000000100972ca */ /* 0x000fe200000e0000 */
[----:B------:R-:W-:Y:S01]  /*24500*/  VIADD R3, R3, 0xffffffff ;  /* 0xffffffff03037836 */ /* 0x000fe20000000000 */
[----:B------:R-:W-:Y:S01]  /*24510*/  UIADD3 UR6, UP0, UR22, 0xf0, URZ ;  /* 0x000000f016067890 */ /* 0x000fe2000ff1e03f */
[----:B------:R-:W-:Y:S01]  /*24520*/  R2UR UR11, R5 ;  /* 0x00000000050b72ca */ /* 0x000fe200000e0000 */
[----:B------:R-:W-:Y:S01]  /*24530*/  UIADD3 UR26, UP1, UR22, 0x1f0, URZ ;  /* 0x000001f0161a7890 */ /* 0x000fe2000ff3e03f */
[----:B------:R-:W-:Y:S01]  /*24540*/  R2UR UR5, R15 ;  /* 0x000000000f0572ca */ /* 0x000fe200000e0000 */
[----:B------:R-:W-:Y:S01]  /*24550*/  UIADD3.X UR7, URZ, UR23, URZ, UP0, !UPT ;  /* 0x000000173f077290 */ /* 0x000fe200087fe43f */
[----:B------:R-:W-:Y:S01]  /*24560*/  R2UR UR10, R13 ;  /* 0x000000000d0a72ca */ /* 0x000fe200000e0000 */
[----:B------:R-:W-:Y:S01]  /*24570*/  VIADD R8, R8, 0x1 ;  /* 0x0000000108087836 */ /* 0x000fe20000000000 */
[----:B------:R-:W-:Y:S01]  /*24580*/  R2UR UR12, R10 ;  /* 0x000000000a0c72ca */ /* 0x000fe200000e0000 */
[----:B------:R-:W-:Y:S01]  /*24590*/  UIADD3.X UR27, URZ, UR23, URZ, UP1, !UPT ;  /* 0x000000173f1b7290 */ /* 0x000fe20008ffe43f */
[----:B------:R-:W-:Y:S01]  /*245a0*/  R2UR UR19, R4 ;  /* 0x00000000041372ca */ /* 0x000fe200000e0000 */
[----:B------:R-:W-:Y:S01]  /*245b0*/  UMOV UR14, 0x0 ;  /* 0x00000000000e7882 */ /* 0x000fe20000000000 */
[----:B------:R-:W-:Y:S01]  /*245c0*/  ISETP.GT.AND P3, PT, R3, 0x1, PT ;  /* 0x000000010300780c */ /* 0x000fe20003f64270 */
[----:B------:R-:W-:Y:S01]  /*245d0*/  UMOV UR15, 0x10000000 ;  /* 0x10000000000f7882 */ /* 0x000fe20000000000 */
[----:B------:R-:W-:Y:S01]  /*245e0*/  ISETP.NE.AND P1, PT, R8, 0x7, PT ;  /* 0x000000070800780c */ /* 0x000fe20003f25270 */
[----:B------:R-:W-:-:S02]  /*245f0*/  VIADD R13, R13, 0x40 ;  /* 0x000000400d0d7836 */ /* 0x000fc40000000000 */
[----:B------:R-:W-:Y:S01]  /*24600*/  UIADD3 UR8, UR5, 0x180, URZ ;  /* 0x0000018005087890 */ /* 0x000fe2000fffe03f */
[----:B-1----:R-:W-:Y:S01]  /*24610*/  SEL R11, RZ, 0x1, P1 ;  /* 0x00000001ff0b7807 */ /* 0x002fe20000800000 */
[----:B------:R-:W-:Y:S01]  /*24620*/  UIADD3 UR5, UR5, 0x1c180, URZ ;  /* 0x0001c18005057890 */ /* 0x000fe2000fffe03f */
[----:B------:R-:W-:Y:S02]  /*24630*/  SEL R8, R8, RZ, P1 ;  /* 0x000000ff08087207 */ /* 0x000fe40000800000 */
[----:B------:R-:W-:-:S04]  /*24640*/  LOP3.LUT R2, R2, R11, RZ, 0x3c, !PT ;  /* 0x0000000b02027212 */ /* 0x000fc800078e3cff */
[----:B------:R0:W-:Y:S02]  /*24650*/  UTMALDG.3D [UR8], [UR6], desc[UR14] ;  /* 0x00000e08060075b4 */ /* 0x0001e40008011000 */
[----:B0-----:R-:W-:Y:S01]  /*24660*/  UMOV UR8, UR5 ;  /* 0x0000000500087c82 */ /* 0x001fe20008000000 */
[----:B------:R-:W-:Y:S02]  /*24670*/  UMOV UR11, UR19 ;  /* 0x00000013000b7c82 */ /* 0x000fe40008000000 */
[----:B------:R0:W-:Y:S02]  /*24680*/  UTMALDG.3D [UR8], [UR26], desc[UR14] ;  /* 0x00000e081a0075b4 */ /* 0x0001e40008011000 */
[----:B0-----:R-:W-:Y:S05]  /*24690*/  @P3 BRA `(.L_x_560) ;  /* 0xfffffffc00503947 */ /* 0x001fea000383ffff */
.L_x_556:
[----:B------:R-:W-:Y:S05]  /*246a0*/  BSYNC B1 ;  /* 0x0000000000017941 */ /* 0x000fea0003800000 */
.L_x_555:
[----:B------:R-:W2:Y:S01]  /*246b0*/  LDL.LU R16, [R1+0x454] ;  /* 0x0004540001107983 */ /* 0x000ea20000300800 */
[----:B------:R-:W-:Y:S01]  /*246c0*/  LOP3.LUT P3, RZ, R9, 0xff, RZ, 0xc0, !PT ;  /* 0x000000ff09ff7812 */ /* 0x000fe2000786c0ff */
[----:B------:R-:W-:Y:S01]  /*246d0*/  IMAD.IADD R4, R0, 0x1, R7 ;  /* 0x0000000100047824 */ /* 0x000fe200078e0207 */
[----:B------:R-:W-:Y:S01]  /*246e0*/  ULDC.64 UR6, c[0x0][0x650] ;  /* 0x0001940000067ab9 */ /* 0x000fe20000000a00 */
[----:B------:R-:W3:Y:S01]  /*246f0*/  LDL.LU R15, [R1+0x458] ;  /* 0x00045800010f7983 */ /* 0x000ee20000300800 */
[----:B------:R-:W-:Y:S01]  /*24700*/  BSSY B1, `(.L_x_561) ;  /* 0x0000070000017945 */ /* 0x000fe20003800000 */
[C---:B------:R-:W-:Y:S01]  /*24710*/  IMAD.WIDE.U32 R2, R4.reuse, 0x24924925, RZ ;  /* 0x2492492504027825 */ /* 0x040fe200078e00ff */
[C---:B------:R-:W-:Y:S02]  /*24720*/  ISETP.GT.U32.AND P1, PT, R4.reuse, 0x6, PT ;  /* 0x000000060400780c */ /* 0x040fe40003f24070 */
[----:B------:R-:W-:Y:S01]  /*24730*/  PRMT R9, RZ, 0x7610, R9 ;  /* 0x00007610ff097816 */ /* 0x000fe20000000009 */
[----:B------:R-:W-:Y:S01]  /*24740*/  IMAD.IADD R2, R4, 0x1, -R3 ;  /* 0x0000000104027824 */ /* 0x000fe200078e0a03 */
[----:B------:R-:W-:Y:S01]  /*24750*/  ISETP.LT.U32.AND P1, PT, R0, 0x7, P1 ;  /* 0x000000070000780c */ /* 0x000fe20000f21070 */
[----:B------:R-:W-:-:S02]  /*24760*/  IMAD.MOV.U32 R5, RZ, RZ, -0x1 ;  /* 0xffffffffff057424 */ /* 0x000fc400078e00ff */
[----:B------:R-:W0:Y:S01]  /*24770*/  @P3 S2R R8, SR_CgaCtaId ;  /* 0x0000000000083919 */ /* 0x000e220000008800 */
[----:B------:R-:W-:Y:S01]  /*24780*/  LEA.HI R2, R2, R3, RZ, 0x1f ;  /* 0x0000000302027211 */ /* 0x000fe200078ff8ff */
[----:B------:R-:W-:Y:S01]  /*24790*/  IMAD.MOV.U32 R10, RZ, RZ, -0x1 ;  /* 0xffffffffff0a7424 */ /* 0x000fe200078e00ff */
[----:B------:R-:W-:Y:S02]  /*247a0*/  @P3 MOV R3, 0x400 ;  /* 0x0000040000033802 */ /* 0x000fe40000000f00 */
[--C-:B------:R-:W-:Y:S02]  /*247b0*/  SHF.R.U32.HI R7, RZ, 0x2, R2.reuse ;  /* 0x00000002ff077819 */ /* 0x100fe40000011602 */
[----:B------:R-:W-:Y:S02]  /*247c0*/  PRMT R2, RZ, 0x7610, R2 ;  /* 0x00007610ff027816 */ /* 0x000fe40000000002 */
[----:B0-----:R-:W-:-:S04]  /*247d0*/  @P3 LEA R3, R8, R3, 0x18 ;  /* 0x0000000308033211 */ /* 0x001fc800078ec0ff */
[----:B------:R0:W-:Y:S01]  /*247e0*/  @P3 SYNCS.ARRIVE.TRANS64.A1T0 RZ, [R3+URZ+0x88], RZ ;  /* 0x000088ff03ff39a7 */ /* 0x0001e2000810003f */
[----:B------:R-:W-:Y:S02]  /*247f0*/  ISETP.GE.U32.AND P3, PT, R0, 0x7, PT ;  /* 0x000000070000780c */ /* 0x000fe40003f66070 */
[----:B0-----:R-:W-:-:S04]  /*24800*/  SEL R3, RZ, 0x1, !P1 ;  /* 0x00000001ff037807 */ /* 0x001fc80004800000 */
[----:B------:R-:W-:-:S07]  /*24810*/  LOP3.LUT R6, R6, R3, RZ, 0x3c, !PT ;  /* 0x0000000306067212 */ /* 0x000fce00078e3cff */
[----:B------:R-:W-:Y:S01]  /*24820*/  @P3 LOP3.LUT R6, R6, 0x1, R7, 0x78, !PT ;  /* 0x0000000106063812 */ /* 0x000fe200078e7807 */
[----:B------:R-:W-:Y:S02]  /*24830*/  IMAD R7, R7, -0x7, R4 ;  /* 0xfffffff907077824 */ /* 0x000fe400078e0204 */
[----:B------:R-:W-:Y:S01]  /*24840*/  IMAD.MOV.U32 R4, RZ, RZ, -0x1 ;  /* 0xffffffffff047424 */ /* 0x000fe200078e00ff */
[----:B---3--:R-:W-:-:S04]  /*24850*/  IADD3 R15, P1, R15, UR20, RZ ;  /* 0x000000140f0f7c10 */ /* 0x008fc8000ff3e0ff */
[----:B--2---:R-:W-:Y:S01]  /*24860*/  IADD3.X R16, R16, UR16, RZ, P1, !PT ;  /* 0x0000001010107c10 */ /* 0x004fe20008ffe4ff */
[----:B------:R0:W-:Y:S01]  /*24870*/  STL [R1+0x458], R15 ;  /* 0x0004580f01007387 */ /* 0x0001e20000100800 */
[----:B------:R-:W-:-:S03]  /*24880*/  ISETP.GE.U32.AND P1, PT, R15, UR6, PT ;  /* 0x000000060f007c0c */ /* 0x000fc6000bf26070 */
[----:B------:R0:W-:Y:S01]  /*24890*/  STL [R1+0x454], R16 ;  /* 0x0004541001007387 */ /* 0x0001e20000100800 */
[----:B------:R-:W-:-:S13]  /*248a0*/  ISETP.GE.U32.AND.EX P1, PT, R16, UR7, PT, P1 ;  /* 0x0000000710007c0c */ /* 0x000fda000bf26110 */
[----:B0-----:R-:W-:Y:S05]  /*248b0*/  @P1 BRA `(.L_x_562) ;  /* 0x0000000400501947 */ /* 0x001fea0003800000 */
[----:B------:R-:W0:Y:S01]  /*248c0*/  S2R R8, SR_CTAID.X ;  /* 0x0000000000087919 */ /* 0x000e220000002500 */
[----:B------:R-:W-:Y:S01]  /*248d0*/  ULDC UR5, c[0x0][0x150] ;  /* 0x0000540000057ab9 */ /* 0x000fe20000000800 */
[----:B------:R-:W1:Y:S01]  /*248e0*/  LDC R3, c[0x0][0x144] ;  /* 0x00005100ff037b82 */ /* 0x000e620000000800 */
[----:B------:R-:W-:Y:S01]  /*248f0*/  ULDC.64 UR6, c[0x0][0x628] ;  /* 0x00018a0000067ab9 */ /* 0x000fe20000000a00 */
[----:B------:R-:W2:Y:S01]  /*24900*/  S2R R5, SR_CTAID.Y ;  /* 0x0000000000057919 */ /* 0x000ea20000002600 */
[----:B------:R-:W-:Y:S01]  /*24910*/  ISETP.NE.U32.AND P1, PT, RZ, UR6, PT ;  /* 0x00000006ff007c0c */ /* 0x000fe2000bf25070 */
[----:B------:R-:W-:-:S03]  /*24920*/  ULDC UR8, c[0x0][0x630] ;  /* 0x00018c0000087ab9 */ /* 0x000fc60000000800 */
[----:B------:R-:W-:Y:S01]  /*24930*/  ISETP.NE.AND.EX P1, PT, RZ, UR7, PT, P1 ;  /* 0x00000007ff007c0c */ /* 0x000fe2000bf25310 */
[----:B------:R-:W3:Y:S01]  /*24940*/  LDC R12, c[0x0][0x148] ;  /* 0x00005200ff0c7b82 */ /* 0x000ee20000000800 */
[----:B0-----:R-:W-:Y:S02]  /*24950*/  I2FP.F32.U32 R2, R8 ;  /* 0x0000000800027245 */ /* 0x001fe40000201000 */
[----:B--2---:R-:W-:-:S03]  /*24960*/  I2FP.F32.U32 R4, R5 ;  /* 0x0000000500047245 */ /* 0x004fc60000201000 */
[----:B------:R-:W-:Y:S01]  /*24970*/  FMUL R2, R2, UR5 ;  /* 0x0000000502027c20 */ /* 0x000fe20008400000 */
[----:B------:R-:W-:Y:S02]  /*24980*/  ULDC UR5, c[0x0][0x154] ;  /* 0x0000550000057ab9 */ /* 0x000fe40000000800 */
[----:B------:R-:W-:-:S03]  /*24990*/  FMUL R10, R4, UR5 ;  /* 0x00000005040a7c20 */ /* 0x000fc60008400000 */
[----:B------:R-:W0:Y:S08]  /*249a0*/  F2I.U32.TRUNC.NTZ R2, R2 ;  /* 0x0000000200027305 */ /* 0x000e30000020f000 */
[----:B------:R-:W2:Y:S01]  /*249b0*/  F2I.U32.TRUNC.NTZ R10, R10 ;  /* 0x0000000a000a7305 */ /* 0x000ea2000020f000 */
[----:B0-----:R-:W-:Y:S02]  /*249c0*/  IMAD.MOV R4, RZ, RZ, -R2 ;  /* 0x000000ffff047224 */ /* 0x001fe400078e0a02 */
[----:B------:R-:W-:-:S02]  /*249d0*/  IMAD.MOV.U32 R2, RZ, RZ, R15 ;  /* 0x000000ffff027224 */ /* 0x000fc400078e000f */
[----:B-1----:R-:W-:Y:S02]  /*249e0*/  IMAD R8, R3, R4, R8 ;  /* 0x0000000403087224 */ /* 0x002fe400078e0208 */
[----:B--2---:R-:W-:-:S04]  /*249f0*/  IMAD.MOV R3, RZ, RZ, -R10 ;  /* 0x000000ffff037224 */ /* 0x004fc800078e0a0a */
[----:B---3--:R-:W-:Y:S02]  /*24a00*/  @P4 IMAD R8, R12, R3, R5 ;  /* 0x000000030c084224 */ /* 0x008fe400078e0205 */
[----:B------:R-:W-:Y:S01]  /*24a10*/  IMAD.MOV.U32 R3, RZ, RZ, R16 ;  /* 0x000000ffff037224 */ /* 0x000fe200078e0010 */
[----:B------:R-:W-:Y:S06]  /*24a20*/  @!P1 BRA `(.L_x_563) ;  /* 0x0000000000289947 */ /* 0x000fec0003800000 */
[----:B------:R-:W-:Y:S02]  /*24a30*/  ULDC UR5, c[0x0][0x634] ;  /* 0x00018d0000057ab9 */ /* 0x000fe40000000800 */
[----:B------:R-:W-:-:S05]  /*24a40*/  IADD3 R3, P1, R15, UR5, RZ ;  /* 0x000000050f037c10 */ /* 0x000fca000ff3e0ff */
[----:B------:R-:W-:-:S04]  /*24a50*/  IMAD.X R11, RZ, RZ, R16, P1 ;  /* 0x000000ffff0b7224 */ /* 0x000fc800008e0610 */
[----:B------:R-:W-:-:S04]  /*24a60*/  IMAD.WIDE.U32 R4, R11, UR6, RZ ;  /* 0x000000060b047c25 */ /* 0x000fc8000f8e00ff */
[----:B------:R-:W-:-:S04]  /*24a70*/  IMAD.WIDE.U32 R4, P1, R3, UR7, R4 ;  /* 0x0000000703047c25 */ /* 0x000fc8000f820004 */
[----:B------:R-:W-:-:S04]  /*24a80*/  IMAD.WIDE.U32 R2, R3, UR6, RZ ;  /* 0x0000000603027c25 */ /* 0x000fc8000f8e00ff */
[----:B------:R-:W-:Y:S01]  /*24a90*/  IMAD.MOV.U32 R2, RZ, RZ, R5 ;  /* 0x000000ffff027224 */ /* 0x000fe200078e0005 */
[----:B------:R-:W-:Y:S01]  /*24aa0*/  IADD3 RZ, P3, R3, R4, RZ ;  /* 0x0000000403ff7210 */ /* 0x000fe20007f7e0ff */
[----:B------:R-:W-:-:S04]  /*24ab0*/  IMAD.X R3, RZ, RZ, RZ, P1 ;  /* 0x000000ffff037224 */ /* 0x000fc800008e06ff */
[----:B------:R-:W-:-:S08]  /*24ac0*/  IMAD.WIDE.U32.X R2, R11, UR7, R2, P3 ;  /* 0x000000070b027c25 */ /* 0x000fd000098e0402 */
.L_x_563:
[--C-:B------:R-:W-:Y:S01]  /*24ad0*/  SHF.R.U64 R10, R2, UR8, R3.reuse ;  /* 0x00000008020a7c19 */ /* 0x100fe20008001203 */
[----:B------:R-:W-:Y:S01]  /*24ae0*/  ULDC.64 UR6, c[0x0][0x620] ;  /* 0x0001880000067ab9 */ /* 0x000fe20000000a00 */
[----:B------:R-:W-:Y:S01]  /*24af0*/  SHF.R.U32.HI R2, RZ, UR8, R3 ;  /* 0x00000008ff027c19 */ /* 0x000fe20008011603 */
[----:B------:R-:W-:Y:S01]  /*24b00*/  IMAD.MOV.U32 R3, RZ, RZ, R16 ;  /* 0x000000ffff037224 */ /* 0x000fe200078e0010 */
[----:B------:R-:W-:Y:S01]  /*24b10*/  IADD3 R11, P1, RZ, -R10, RZ ;  /* 0x8000000aff0b7210 */ /* 0x000fe20007f3e0ff */
[----:B------:R-:W-:-:S04]  /*24b20*/  ULDC UR5, c[0x0][0x618] ;  /* 0x0001860000057ab9 */ /* 0x000fc80000000800 */
[----:B------:R-:W-:-:S04]  /*24b30*/  IMAD.X R2, RZ, RZ, ~R2, P1 ;  /* 0x000000ffff027224 */ /* 0x000fc800008e0e02 */
[----:B------:R-:W-:-:S04]  /*24b40*/  IMAD R2, R2, UR6, RZ ;  /* 0x0000000602027c24 */ /* 0x000fc8000f8e02ff */
[----:B------:R-:W-:Y:S02]  /*24b50*/  IMAD R5, R11, UR7, R2 ;  /* 0x000000070b057c24 */ /* 0x000fe4000f8e0202 */
[----:B------:R-:W-:-:S04]  /*24b60*/  IMAD.MOV.U32 R2, RZ, RZ, R15 ;  /* 0x000000ffff027224 */ /* 0x000fc800078e000f */
[----:B------:R-:W-:Y:S01]  /*24b70*/  IMAD.WIDE.U32 R2, R11, UR6, R2 ;  /* 0x000000060b027c25 */ /* 0x000fe2000f8e0002 */
[----:B------:R-:W-:Y:S02]  /*24b80*/  ULDC.64 UR6, c[0x0][0x640] ;  /* 0x0001900000067ab9 */ /* 0x000fe40000000a00 */
[----:B------:R-:W-:Y:S01]  /*24b90*/  ISETP.NE.U32.AND P1, PT, RZ, UR6, PT ;  /* 0x00000006ff007c0c */ /* 0x000fe2000bf25070 */
[----:B------:R-:W-:-:S03]  /*24ba0*/  IMAD.IADD R3, R3, 0x1, R5 ;  /* 0x0000000103037824 */ /* 0x000fc600078e0205 */
[----:B------:R-:W-:Y:S02]  /*24bb0*/  ISETP.NE.AND.EX P1, PT, RZ, UR7, PT, P1 ;  /* 0x00000007ff007c0c */ /* 0x000fe4000bf25310 */
[--C-:B------:R-:W-:Y:S02]  /*24bc0*/  SHF.R.U64 R11, R2, UR5, R3.reuse ;  /* 0x00000005020b7c19 */ /* 0x100fe40008001203 */
[----:B------:R-:W-:Y:S01]  /*24bd0*/  SHF.R.U32.HI R2, RZ, UR5, R3 ;  /* 0x00000005ff027c19 */ /* 0x000fe20008011603 */
[----:B------:R-:W-:-:S03]  /*24be0*/  ULDC UR5, c[0x0][0x608] ;  /* 0x0001820000057ab9 */ /* 0x000fc60000000800 */
[--C-:B------:R-:W-:Y:S02]  /*24bf0*/  SHF.R.U64 R12, R11, UR5, R2.reuse ;  /* 0x000000050b0c7c19 */ /* 0x100fe40008001202 */
[----:B------:R-:W-:Y:S01]  /*24c00*/  SHF.R.U32.HI R3, RZ, UR5, R2 ;  /* 0x00000005ff037c19 */ /* 0x000fe20008011602 */
[----:B------:R-:W-:-:S03]  /*24c10*/  ULDC UR5, c[0x0][0x658] ;  /* 0x0001960000057ab9 */ /* 0x000fc60000000800 */
[--C-:B------:R-:W-:Y:S02]  /*24c20*/  SHF.R.U64 R13, R12, UR5, R3.reuse ;  /* 0x000000050c0d7c19 */ /* 0x100fe40008001203 */
[----:B------:R-:W-:-:S03]  /*24c30*/  SHF.R.U32.HI R15, RZ, UR5, R3 ;  /* 0x00000005ff0f7c19 */ /* 0x000fc60008011603 */
[----:B------:R-:W-:Y:S02]  /*24c40*/  IMAD.MOV.U32 R2, RZ, RZ, R13 ;  /* 0x000000ffff027224 */ /* 0x000fe400078e000d */
        /* <DEDUP_REMOVED lines=12> */
.L_x_564:
[----:B------:R-:W-:Y:S01]  /*24d10*/  ULDC UR5, c[0x0][0x648] ;  /* 0x0001920000057ab9 */ /* 0x000fe20000000800 */
[----:B------:R-:W-:Y:S02]  /*24d20*/  LOP3.LUT R12, R12, UR17, RZ, 0xc0, !PT ;  /* 0x000000110c0c7c12 */ /* 0x000fe4000f8ec0ff */
[----:B------:R-:W-:Y:S01]  /*24d30*/  SHF.R.U64 R3, R2, UR5, R3 ;  /* 0x0000000502037c19 */ /* 0x000fe20008001203 */
[----:B------:R-:W-:-:S04]  /*24d40*/  ULDC UR5, c[0x0][0x638] ;  /* 0x00018e0000057ab9 */ /* 0x000fc80000000800 */
[----:B------:R-:W-:Y:S02]  /*24d50*/  IMAD.MOV R2, RZ, RZ, -R3 ;  /* 0x000000ffff027224 */ /* 0x000fe400078e0a03 */
[----:B------:R-:W-:Y:S02]  /*24d60*/  IMAD R5, R3, UR18, R12 ;  /* 0x0000001203057c24 */ /* 0x000fe4000f8e020c */
[----:B------:R-:W-:Y:S01]  /*24d70*/  IMAD R13, R2, UR5, R13 ;  /* 0x00000005020d7c24 */ /* 0x000fe2000f8e020d */
[----:B------:R-:W-:Y:S01]  /*24d80*/  ULDC UR5, c[0x0][0x610] ;  /* 0x0001840000057ab9 */ /* 0x000fe20000000800 */
[----:B------:R-:W-:Y:S01]  /*24d90*/  LOP3.LUT R2, R11, UR4, RZ, 0xc0, !PT ;  /* 0x000000040b027c12 */ /* 0x000fe2000f8ec0ff */
[----:B------:R-:W-:Y:S01]  /*24da0*/  IMAD R8, R5, UR5, R8 ;  /* 0x0000000505087c24 */ /* 0x000fe2000f8e0208 */
[----:B------:R-:W-:-:S03]  /*24db0*/  ULDC UR5, c[0x0][0x600] ;  /* 0x0001800000057ab9 */ /* 0x000fc60000000800 */
[----:B------:R-:W-:Y:S02]  /*24dc0*/  IMAD R13, R13, UR5, R2 ;  /* 0x000000050d0d7c24 */ /* 0x000fe4000f8e0202 */
[----:B------:R-:W-:-:S03]  /*24dd0*/  IMAD.MOV.U32 R2, RZ, RZ, 0x1 ;  /* 0x00000001ff027424 */ /* 0x000fc600078e00ff */
[----:B------:R-:W-:Y:S02]  /*24de0*/  SEL R4, R13, R8, !P4 ;  /* 0x000000080d047207 */ /* 0x000fe40006000000 */
[----:B------:R-:W-:-:S07]  /*24df0*/  SEL R5, R8, R13, !P4 ;  /* 0x0000000d08057207 */ /* 0x000fce0006000000 */
.L_x_562:
[----:B------:R-:W-:Y:S05]  /*24e00*/  BSYNC B1 ;  /* 0x0000000000017941 */ /* 0x000fea0003800000 */
.L_x_561:
[----:B------:R-:W-:-:S13]  /*24e10*/  LOP3.LUT P1, RZ, R2, 0xff, RZ, 0xc0, !PT ;  /* 0x000000ff02ff7812 */ /* 0x000fda000782c0ff */
[----:B------:R-:W-:Y:S05]  /*24e20*/  @P1 BRA `(.L_x_565) ;  /* 0xfffffff400381947 */ /* 0x000fea000383ffff */
[----:B------:R-:W-:Y:S05]  /*24e30*/  BSYNC B0 ;  /* 0x0000000000007941 */ /* 0x000fea0003800000 */
.L_x_553:
[----:B------:R-:W-:-:S03]  /*24e40*/  UMOV UR5, 0xffffffff ;  /* 0xffffffff00057882 */ /* 0x000fc60000000000 */
[----:B------:R-:W-:Y:S05]  /*24e50*/  BRA.DIV UR5, `(.L_x_566) ;  /* 0x0000000605947947 */ /* 0x000fea000b800000 */
[----:B------:R-:W-:-:S13]  /*24e60*/  ELECT P0, URZ, PT ;  /* 0x00000000003f782f */ /* 0x000fda0003800000 */
.L_x_583:
[----:B------:R-:W-:Y:S04]  /*24e70*/  BSSY B0, `(.L_x_567) ;  /* 0x0000047000007945 */ /* 0x000fe80003800000 */
[----:B------:R-:W-:Y:S05]  /*24e80*/  @!P0 BRA `(.L_x_568) ;  /* 0x0000000400148947 */ /* 0x000fea0003800000 */
[----:B------:R-:W-:-:S04]  /*24e90*/  ULOP3.LUT UR5, UR13, 0x2, URZ, 0xfc, !UPT ;  /* 0x000000020d057892 */ /* 0x000fc8000f8efc3f */
[----:B------:R-:W-:-:S06]  /*24ea0*/  UISETP.NE.AND UP0, UPT, UR5, 0x3, UPT ;  /* 0x000000030500788c */ /* 0x000fcc000bf05270 */
[----:B------:R-:W-:-:S13]  /*24eb0*/  PLOP3.LUT P0, PT, PT, PT, UP0, 0x80, 0x0 ;  /* 0x000000000000781c */ /* 0x000fda0003f0f008 */
[----:B------:R-:W-:Y:S05]  /*24ec0*/  @!P0 BRA `(.L_x_569) ;  /* 0x0000000000048947 */ /* 0x000fea0003800000 */
[----:B------:R-:W-:Y:S01]  /*24ed0*/  BPT.TRAP 0x1 ;  /* 0x000000040000795c */ /* 0x000fe20000300000 */
.L_x_569:
[----:B------:R-:W0:Y:S01]  /*24ee0*/  S2R R3, SR_CgaCtaId ;  /* 0x0000000000037919 */ /* 0x000e220000008800 */
[----:B------:R-:W-:Y:S02]  /*24ef0*/  MOV R0, 0x400 ;  /* 0x0000040000007802 */ /* 0x000fe40000000f00 */
[----:B------:R-:W-:Y:S02]  /*24f00*/  SHF.L.U32 R2, R6, 0x1f, RZ ;  /* 0x0000001f06027819 */ /* 0x000fe400000006ff */
[----:B0-----:R-:W-:-:S05]  /*24f10*/  LEA R0, R3, R0, 0x18 ;  /* 0x0000000003007211 */ /* 0x001fca00078ec0ff */
[----:B------:R-:W-:-:S04]  /*24f20*/  VIADD R0, R0, 0x38 ;  /* 0x0000003800007836 */ /* 0x000fc80000000000 */
[----:B------:R-:W-:-:S04]  /*24f30*/  IMAD R3, R7, 0x8, R0 ;  /* 0x0000000807037824 */ /* 0x000fc800078e0200 */
[----:B------:R-:W0:Y:S02]  /*24f40*/  SYNCS.PHASECHK.TRANS64.TRYWAIT P0, [R3+URZ], R2 ;  /* 0x00000002030075a7 */ /* 0x000e24000800017f */
[----:B0-----:R-:W-:Y:S05]  /*24f50*/  @!P0 BRA `(.L_x_570) ;  /* 0x0000000400788947 */ /* 0x001fea0003800000 */
.L_x_584:
[----:B------:R-:W-:-:S05]  /*24f60*/  VIADD R7, R7, 0x1 ;  /* 0x0000000107077836 */ /* 0x000fca0000000000 */
[----:B------:R-:W-:-:S04]  /*24f70*/  ISETP.NE.AND P0, PT, R7, 0x7, PT ;  /* 0x000000070700780c */ /* 0x000fc80003f05270 */
[----:B0-----:R-:W-:Y:S02]  /*24f80*/  SEL R3, RZ, 0x1, P0 ;  /* 0x00000001ff037807 */ /* 0x001fe40000000000 */
[----:B------:R-:W-:Y:S02]  /*24f90*/  SEL R7, R7, RZ, P0 ;  /* 0x000000ff07077207 */ /* 0x000fe40000000000 */
[----:B------:R-:W-:-:S03]  /*24fa0*/  LOP3.LUT R6, R6, R3, RZ, 0x3c, !PT ;  /* 0x0000000306067212 */ /* 0x000fc600078e3cff */
[----:B------:R-:W-:Y:S01]  /*24fb0*/  IMAD R3, R7, 0x8, R0 ;  /* 0x0000000807037824 */ /* 0x000fe200078e0200 */
[----:B------:R-:W-:-:S04]  /*24fc0*/  SHF.L.U32 R2, R6, 0x1f, RZ ;  /* 0x0000001f06027819 */ /* 0x000fc800000006ff */
[----:B------:R-:W0:Y:S02]  /*24fd0*/  SYNCS.PHASECHK.TRANS64.TRYWAIT P0, [R3+URZ], R2 ;  /* 0x00000002030075a7 */ /* 0x000e24000800017f */
[----:B0-----:R-:W-:Y:S05]  /*24fe0*/  @!P0 BRA `(.L_x_571) ;  /* 0x0000000400688947 */ /* 0x001fea0003800000 */
.L_x_585:
[----:B0-----:R-:W-:-:S05]  /*24ff0*/  VIADD R2, R7, 0x1 ;  /* 0x0000000107027836 */ /* 0x001fca0000000000 */
[----:B------:R-:W-:-:S04]  /*25000*/  ISETP.NE.AND P0, PT, R2, 0x7, PT ;  /* 0x000000070200780c */ /* 0x000fc80003f05270 */
[----:B------:R-:W-:Y:S02]  /*25010*/  SEL R3, RZ, 0x1, P0 ;  /* 0x00000001ff037807 */ /* 0x000fe40000000000 */
[----:B------:R-:W-:Y:S02]  /*25020*/  SEL R5, R2, RZ, P0 ;  /* 0x000000ff02057207 */ /* 0x000fe40000000000 */
[----:B------:R-:W-:-:S03]  /*25030*/  LOP3.LUT R6, R6, R3, RZ, 0x3c, !PT ;  /* 0x0000000306067212 */ /* 0x000fc600078e3cff */
[----:B------:R-:W-:Y:S01]  /*25040*/  IMAD R3, R5, 0x8, R0 ;  /* 0x0000000805037824 */ /* 0x000fe200078e0200 */
[----:B------:R-:W-:-:S04]  /*25050*/  SHF.L.U32 R2, R6, 0x1f, RZ ;  /* 0x0000001f06027819 */ /* 0x000fc800000006ff */
[----:B------:R-:W0:Y:S02]  /*25060*/  SYNCS.PHASECHK.TRANS64.TRYWAIT P0, [R3+URZ], R2 ;  /* 0x00000002030075a7 */ /* 0x000e24000800017f */
[----:B0-----:R-:W-:Y:S05]  /*25070*/  @!P0 BRA `(.L_x_572) ;  /* 0x0000000400588947 */ /* 0x001fea0003800000 */
.L_x_586:
        /* <DEDUP_REMOVED lines=9> */
.L_x_587:
        /* <DEDUP_REMOVED lines=9> */
.L_x_588:
        /* <DEDUP_REMOVED lines=9> */
.L_x_589:
[----:B0-----:R-:W-:-:S05]  /*25230*/  VIADD R2, R5, 0x1 ;  /* 0x0000000105027836 */ /* 0x001fca0000000000 */
[----:B------:R-:W-:-:S04]  /*25240*/  ISETP.NE.AND P0, PT, R2, 0x7, PT ;  /* 0x000000070200780c */ /* 0x000fc80003f05270 */
[----:B------:R-:W-:Y:S02]  /*25250*/  SEL R4, RZ, 0x1, P0 ;  /* 0x00000001ff047807 */ /* 0x000fe40000000000 */
[----:B------:R-:W-:Y:S02]  /*25260*/  SEL R3, R2, RZ, P0 ;  /* 0x000000ff02037207 */ /* 0x000fe40000000000 */
[----:B------:R-:W-:-:S03]  /*25270*/  LOP3.LUT R4, R7, R4, RZ, 0x3c, !PT ;  /* 0x0000000407047212 */ /* 0x000fc600078e3cff */
[----:B------:R-:W-:Y:S01]  /*25280*/  IMAD R3, R3, 0x8, R0 ;  /* 0x0000000803037824 */ /* 0x000fe200078e0200 */
[----:B------:R-:W-:-:S07]  /*25290*/  SHF.L.U32 R0, R4, 0x1f, RZ ;  /* 0x0000001f04007819 */ /* 0x000fce00000006ff */
.L_x_576:
[----:B0-----:R0:W1:Y:S02]  /*252a0*/  SYNCS.PHASECHK.TRANS64.TRYWAIT P0, [R3+URZ], R0 ;  /* 0x00000000030075a7 */ /* 0x001064000800017f */
[----:B-1----:R-:W-:Y:S05]  /*252b0*/  @!P0 NANOSLEEP.SYNCS 0x989680 ;  /* 0x009896800000895d */ /* 0x002fea0003900000 */
[----:B------:R-:W1:Y:S02]  /*252c0*/  @!P0 SYNCS.PHASECHK.TRANS64 P0, [R3+URZ], R0 ;  /* 0x00000000030085a7 */ /* 0x000e64000800007f */
[----:B-1----:R-:W-:Y:S05]  /*252d0*/  @!P0 BRA `(.L_x_576) ;  /* 0xfffffffc00f08947 */ /* 0x002fea000383ffff */
.L_x_568:
[----:B------:R-:W-:Y:S05]  /*252e0*/  BSYNC B0 ;  /* 0x0000000000007941 */ /* 0x000fea0003800000 */
.L_x_567:
[----:B------:R-:W-:Y:S05]  /*252f0*/  EXIT ;  /* 0x000000000000794d */ /* 0x000fea0003800000 */
.L_x_17:
[----:B-1----:R-:W-:-:S04]  /*25300*/  IMAD.U32 R3, RZ, RZ, UR6 ;  /* 0x00000006ff037e24 */ /* 0x002fc8000f8e00ff */
[----:B------:R1:W3:Y:S03]  /*25310*/  SYNCS.PHASECHK.TRANS64.TRYWAIT P0, [R3+URZ], R0 ;  /* 0x00000000030075a7 */ /* 0x0002e6000800017f */
[----:B---3--:R-:W-:Y:S05]  /*25320*/  @!P0 NANOSLEEP.SYNCS 0x989680 ;  /* 0x009896800000895d */ /* 0x008fea0003900000 */
[----:B------:R-:W3:Y:S02]  /*25330*/  @!P0 SYNCS.PHASECHK.TRANS64 P0, [R3+URZ], R0 ;  /* 0x00000000030085a7 */ /* 0x000ee4000800007f */
[----:B---3--:R-:W-:Y:S05]  /*25340*/  @!P0 BRA `(.L_x_17) ;  /* 0xfffffffc00ec8947 */ /* 0x008fea000383ffff */
[----:B------:R-:W-:Y:S05]  /*25350*/  BRA `(.L_x_16) ;  /* 0xfffffdd800087947 */ /* 0x000fea000383ffff */
.L_x_23:
[----:B-----5:R1:W-:Y:S02]  /*25360*/  STL [R1+0x46c], R0 ;  /* 0x00046c0001007387 */ /* 0x0203e40000100800 */
[----:B-1----:R-:W-:-:S04]  /*25370*/  IMAD.U32 R0, RZ, RZ, UR16 ;  /* 0x00000010ff007e24 */ /* 0x002fc8000f8e00ff */
[----:B------:R1:W3:Y:S03]  /*25380*/  SYNCS.PHASECHK.TRANS64.TRYWAIT P0, [R0+URZ], R2 ;  /* 0x00000002000075a7 */ /* 0x0002e6000800017f */
[----:B---3--:R-:W-:Y:S05]  /*25390*/  @!P0 NANOSLEEP.SYNCS 0x989680 ;  /* 0x009896800000895d */ /* 0x008fea0003900000 */
[----:B------:R1:W3:Y:S02]  /*253a0*/  @!P0 SYNCS.PHASECHK.TRANS64 P0, [R0+URZ], R2 ;  /* 0x00000002000085a7 */ /* 0x0002e4000800007f */
[----:B-1----:R1:W5:Y:S02]  /*253b0*/  LDL.LU R0, [R1+0x46c] ;  /* 0x00046c0001007983 */ /* 0x0023640000300800 */
[----:B-1-3--:R-:W-:Y:S05]  /*253c0*/  @!P0 BRA `(.L_x_23) ;  /* 0xfffffffc00e48947 */ /* 0x00afea000383ffff */
[----:B------:R-:W-:Y:S05]  /*253d0*/  BRA `(.L_x_22) ;  /* 0xfffffe1800d47947 */ /* 0x000fea000383ffff */
.L_x_554:
[----:B------:R-:W-:Y:S01]  /*253e0*/  BSSY B1, `(.L_x_577) ;  /* 0x0000006000017945 */ /* 0x000fe20003800000 */
[----:B------:R-:W-:-:S07]  /*253f0*/  IMAD.MOV.U32 R2, RZ, RZ, -0x1 ;  /* 0xffffffffff027424 */ /* 0x000fce00078e00ff */
[----:B------:R-:W-:Y:S05]  /*25400*/  WARPSYNC.COLLECTIVE R2, `(.L_x_578) ;  /* 0x00000000020c7348 */ /* 0x000fea0003c00000 */
[----:B------:R-:W-:Y:S02]  /*25410*/  ELECT P1, UR62, PT ;  /* 0x00000000003e782f */ /* 0x000fe40003820000 */
[----:B------:R-:W-:Y:S01]  /*25420*/  MOV R2, UR62 ;  /* 0x0000003e00027c02 */ /* 0x000fe20008000f00 */
[----:B------:R-:W-:Y:S10]  /*25430*/  ENDCOLLECTIVE ;  /* 0x000000000000791b */ /* 0x000ff40003800000 */
.L_x_578:
[----:B------:R-:W-:Y:S05]  /*25440*/  BSYNC B1 ;  /* 0x0000000000017941 */ /* 0x000fea0003800000 */
.L_x_577:
[----:B------:R-:W-:Y:S05]  /*25450*/  BRA `(.L_x_579) ;  /* 0xffffffec00b87947 */ /* 0x000fea000383ffff */
.L_x_557:
[----:B-1----:R1:W2:Y:S02]  /*25460*/  SYNCS.PHASECHK.TRANS64.TRYWAIT P1, [R16+URZ+0x38], R11 ;  /* 0x0000380b100075a7 */ /* 0x0022a4000802017f */
[----:B--2---:R-:W-:Y:S05]  /*25470*/  @!P1 NANOSLEEP.SYNCS 0x989680 ;  /* 0x009896800000995d */ /* 0x004fea0003900000 */
[----:B------:R-:W2:Y:S02]  /*25480*/  @!P1 SYNCS.PHASECHK.TRANS64 P1, [R16+URZ+0x38], R11 ;  /* 0x0000380b100095a7 */ /* 0x000ea4000802007f */
[----:B--2---:R-:W-:Y:S05]  /*25490*/  @!P1 BRA `(.L_x_557) ;  /* 0xfffffffc00f09947 */ /* 0x004fea000383ffff */
[----:B------:R-:W-:Y:S05]  /*254a0*/  BRA `(.L_x_580) ;  /* 0xffffffec00ec7947 */ /* 0x000fea000383ffff */
.L_x_566:
[----:B------:R-:W-:Y:S01]  /*254b0*/  BSSY B0, `(.L_x_581) ;  /* 0x0000006000007945 */ /* 0x000fe20003800000 */
[----:B------:R-:W-:-:S07]  /*254c0*/  IMAD.MOV.U32 R2, RZ, RZ, -0x1 ;  /* 0xffffffffff027424 */ /* 0x000fce00078e00ff */
[----:B------:R-:W-:Y:S05]  /*254d0*/  WARPSYNC.COLLECTIVE R2, `(.L_x_582) ;  /* 0x00000000020c7348 */ /* 0x000fea0003c00000 */
[----:B------:R-:W-:Y:S02]  /*254e0*/  ELECT P1, UR62, PT ;  /* 0x00000000003e782f */ /* 0x000fe40003820000 */
[----:B------:R-:W-:Y:S01]  /*254f0*/  MOV R2, UR62 ;  /* 0x0000003e00027c02 */ /* 0x000fe20008000f00 */
[----:B------:R-:W-:Y:S10]  /*25500*/  ENDCOLLECTIVE ;  /* 0x000000000000791b */ /* 0x000ff40003800000 */
.L_x_582:
[----:B------:R-:W-:Y:S05]  /*25510*/  BSYNC B0 ;  /* 0x0000000000007941 */ /* 0x000fea0003800000 */
.L_x_581:
[----:B------:R-:W-:Y:S01]  /*25520*/  PLOP3.LUT P0, PT, P1, PT, PT, 0x80, 0x0 ;  /* 0x000000000000781c */ /* 0x000fe20000f0f070 */
[----:B------:R-:W-:-:S12]  /*25530*/  BRA `(.L_x_583) ;  /* 0xfffffff8004c7947 */ /* 0x000fd8000383ffff */
.L_x_570:
[----:B0-----:R0:W1:Y:S02]  /*25540*/  SYNCS.PHASECHK.TRANS64.TRYWAIT P0, [R3+URZ], R2 ;  /* 0x00000002030075a7 */ /* 0x001064000800017f */
[----:B-1----:R-:W-:Y:S05]  /*25550*/  @!P0 NANOSLEEP.SYNCS 0x989680 ;  /* 0x009896800000895d */ /* 0x002fea0003900000 */
[----:B------:R-:W1:Y:S02]  /*25560*/  @!P0 SYNCS.PHASECHK.TRANS64 P0, [R3+URZ], R2 ;  /* 0x00000002030085a7 */ /* 0x000e64000800007f */
[----:B-1----:R-:W-:Y:S05]  /*25570*/  @!P0 BRA `(.L_x_570) ;  /* 0xfffffffc00f08947 */ /* 0x002fea000383ffff */
[----:B------:R-:W-:Y:S05]  /*25580*/  BRA `(.L_x_584) ;  /* 0xfffffff800747947 */ /* 0x000fea000383ffff */
.L_x_571:
[----:B0-----:R0:W1:Y:S02]  /*25590*/  SYNCS.PHASECHK.TRANS64.TRYWAIT P0, [R3+URZ], R2 ;  /* 0x00000002030075a7 */ /* 0x001064000800017f */
[----:B-1----:R-:W-:Y:S05]  /*255a0*/  @!P0 NANOSLEEP.SYNCS 0x989680 ;  /* 0x009896800000895d */ /* 0x002fea0003900000 */
[----:B------:R-:W1:Y:S02]  /*255b0*/  @!P0 SYNCS.PHASECHK.TRANS64 P0, [R3+URZ], R2 ;  /* 0x00000002030085a7 */ /* 0x000e64000800007f */
[----:B-1----:R-:W-:Y:S05]  /*255c0*/  @!P0 BRA `(.L_x_571) ;  /* 0xfffffffc00f08947 */ /* 0x002fea000383ffff */
[----:B------:R-:W-:Y:S05]  /*255d0*/  BRA `(.L_x_585) ;  /* 0xfffffff800847947 */ /* 0x000fea000383ffff */
.L_x_572:
[----:B0-----:R0:W1:Y:S02]  /*255e0*/  SYNCS.PHASECHK.TRANS64.TRYWAIT P0, [R3+URZ], R2 ;  /* 0x00000002030075a7 */ /* 0x001064000800017f */
[----:B-1----:R-:W-:Y:S05]  /*255f0*/  @!P0 NANOSLEEP.SYNCS 0x989680 ;  /* 0x009896800000895d */ /* 0x002fea0003900000 */
[----:B------:R-:W1:Y:S02]  /*25600*/  @!P0 SYNCS.PHASECHK.TRANS64 P0, [R3+URZ], R2 ;  /* 0x00000002030085a7 */ /* 0x000e64000800007f */
[----:B-1----:R-:W-:Y:S05]  /*25610*/  @!P0 BRA `(.L_x_572) ;  /* 0xfffffffc00f08947 */ /* 0x002fea000383ffff */
[----:B------:R-:W-:Y:S05]  /*25620*/  BRA `(.L_x_586) ;  /* 0xfffffff800947947 */ /* 0x000fea000383ffff */
.L_x_573:
[----:B0-----:R0:W1:Y:S02]  /*25630*/  SYNCS.PHASECHK.TRANS64.TRYWAIT P0, [R3+URZ], R2 ;  /* 0x00000002030075a7 */ /* 0x001064000800017f */
[----:B-1----:R-:W-:Y:S05]  /*25640*/  @!P0 NANOSLEEP.SYNCS 0x989680 ;  /* 0x009896800000895d */ /* 0x002fea0003900000 */
[----:B------:R-:W1:Y:S02]  /*25650*/  @!P0 SYNCS.PHASECHK.TRANS64 P0, [R3+URZ], R2 ;  /* 0x00000002030085a7 */ /* 0x000e64000800007f */
[----:B-1----:R-:W-:Y:S05]  /*25660*/  @!P0 BRA `(.L_x_573) ;  /* 0xfffffffc00f08947 */ /* 0x002fea000383ffff */
[----:B------:R-:W-:Y:S05]  /*25670*/  BRA `(.L_x_587) ;  /* 0xfffffff800a47947 */ /* 0x000fea000383ffff */
.L_x_574:
[----:B0-----:R0:W1:Y:S02]  /*25680*/  SYNCS.PHASECHK.TRANS64.TRYWAIT P0, [R3+URZ], R2 ;  /* 0x00000002030075a7 */ /* 0x001064000800017f */
[----:B-1----:R-:W-:Y:S05]  /*25690*/  @!P0 NANOSLEEP.SYNCS 0x989680 ;  /* 0x009896800000895d */ /* 0x002fea0003900000 */
[----:B------:R-:W1:Y:S02]  /*256a0*/  @!P0 SYNCS.PHASECHK.TRANS64 P0, [R3+URZ], R2 ;  /* 0x00000002030085a7 */ /* 0x000e64000800007f */
[----:B-1----:R-:W-:Y:S05]  /*256b0*/  @!P0 BRA `(.L_x_574) ;  /* 0xfffffffc00f08947 */ /* 0x002fea000383ffff */
[----:B------:R-:W-:Y:S05]  /*256c0*/  BRA `(.L_x_588) ;  /* 0xfffffff800b47947 */ /* 0x000fea000383ffff */
.L_x_575:
[----:B0-----:R0:W1:Y:S02]  /*256d0*/  SYNCS.PHASECHK.TRANS64.TRYWAIT P0, [R3+URZ], R2 ;  /* 0x00000002030075a7 */ /* 0x001064000800017f */
[----:B-1----:R-:W-:Y:S05]  /*256e0*/  @!P0 NANOSLEEP.SYNCS 0x989680 ;  /* 0x009896800000895d */ /* 0x002fea0003900000 */
[----:B------:R-:W1:Y:S02]  /*256f0*/  @!P0 SYNCS.PHASECHK.TRANS64 P0, [R3+URZ], R2 ;  /* 0x00000002030085a7 */ /* 0x000e64000800007f */
[----:B-1----:R-:W-:Y:S05]  /*25700*/  @!P0 BRA `(.L_x_575) ;  /* 0xfffffffc00f08947 */ /* 0x002fea000383ffff */
[----:B------:R-:W-:Y:S05]  /*25710*/  BRA `(.L_x_589) ;  /* 0xfffffff800c47947 */ /* 0x000fea000383ffff */
.L_x_590:
[----:B------:R-:W-:-:S00]  /*25720*/  BRA `(.L_x_590) ;  /* 0xfffffffc00fc7947 */ /* 0x000fc0000383ffff */
[----:B------:R-:W-:-:S00]  /*25730*/  NOP ;  /* 0x0000000000007918 */ /* 0x000fc00000000000 */
        /* <DEDUP_REMOVED lines=12> */
.L_x_591:


//--------------------- .nv.shared._ZN7cutlass13device_kernelINS_4gemm6kernel13GemmUniversalIN4cute5tupleIJiiiiEEENS1_10collective13CollectiveMmaINS1_37MainloopSm90TmaGmmaWarpSpecializedFP8ILi7ENS5_IJNS4_1CILi1EEESB_SB_EEENS1_35KernelTmaWarpSpecializedCooperativeEEENS5_IJNSA_ILi256EEESF_NSA_ILi64EEEEEENS_12float_e4m3_tENS5_IJlSB_lEEESI_SJ_NS4_8TiledMMAINS4_8MMA_AtomIJNS4_4SM904GMMA31MMA_64x256x32_F32E4M3E4M3_SS_TNILNSN_7ScaleInE1ELSP_1EEEEEENS4_6LayoutINS5_IJNSA_ILi2EEESB_SB_EEENS5_IJSB_NSA_ILi0EEESV_EEEEENS5_IJNS4_10UnderscoreESY_SY_EEEEENS4_13SM90_TMA_LOADENS4_14ComposedLayoutINS4_7SwizzleILi2ELi4ELi3EEENS4_18smem_ptr_flag_bitsILi8EEENSS_INS5_IJNSA_ILi8EEESG_EEENS5_IJSG_SB_EEEEEEEvNS4_8identityES11_S1B_vS1C_EENS_8epilogue10collective6detail29Sm90TmaWarpSpecializedAdapterINS1F_15DefaultEpilogueISI_SJ_SJ_NS1E_6thread17LinearCombinationISI_Li1EffLNS1J_9ScaleType4KindE0ELNS_15FloatRoundStyleE2ESI_EENS1_15EpilogueDefaultEEEEEvvEEEEvNT_6ParamsE --------------------------
	.section	.nv.shared._ZN7cutlass13device_kernelINS_4gemm6kernel13GemmUniversalIN4cute5tupleIJiiiiEEENS1_10collective13CollectiveMmaINS1_37MainloopSm90TmaGmmaWarpSpecializedFP8ILi7ENS5_IJNS4_1CILi1EEESB_SB_EEENS1_35KernelTmaWarpSpecializedCooperativeEEENS5_IJNSA_ILi256EEESF_NSA_ILi64EEEEEENS_12float_e4m3_tENS5_IJlSB_lEEESI_SJ_NS4_8TiledMMAINS4_8MMA_AtomIJNS4_4SM904GMMA31MMA_64x256x32_F32E4M3E4M3_SS_TNILNSN_7ScaleInE1ELSP_1EEEEEENS4_6LayoutINS5_IJNSA_ILi2EEESB_SB_EEENS5_IJSB_NSA_ILi0EEESV_EEEEENS5_IJNS4_10UnderscoreESY_SY_EEEEENS4_13SM90_TMA_LOADENS4_14ComposedLayoutINS4_7SwizzleILi2ELi4ELi3EEENS4_18smem_ptr_flag_bitsILi8EEENSS_INS5_IJNSA_ILi8EEESG_EEENS5_IJSG_SB_EEEEEEEvNS4_8identityES11_S1B_vS1C_EENS_8epilogue10collective6detail29Sm90TmaWarpSpecializedAdapterINS1F_15DefaultEpilogueISI_SJ_SJ_NS1E_6thread17LinearCombinationISI_Li1EffLNS1J_9ScaleType4KindE0ELNS_15FloatRoundStyleE2ESI_EENS1_15EpilogueDefaultEEEEEvvEEEEvNT_6ParamsE,"aw",@nobits
	.sectionflags	@""
	.align	16
	.zero		1024


//--------------------- .nv.shared.reserved.0     --------------------------
	.section	.nv.shared.reserved.0,"aw",@nobits
	.weak		__nv_reservedSMEM_offset_0_alias
	.size		__nv_reservedSMEM_offset_0_alias, 0, 0
	.other		__nv_reservedSMEM_offset_0_alias,@"STO_CUDA_RESERVED_SHARED STV_DEFAULT"
__nv_reservedSMEM_offset_0_alias:
	.zero		0


//--------------------- .nv.global                --------------------------
	.section	.nv.global,"aw",@nobits
.nv.global:
	.type		_ZN39_INTERNAL_d2d6b6a0_4_k_cu_bcf8b121_40394cute1_E,@object
	.size		_ZN39_INTERNAL_d2d6b6a0_4_k_cu_bcf8b121_40394cute1_E,(_ZN39_INTERNAL_d2d6b6a0_4_k_cu_bcf8b121_40394cuda3std3__45__cpo6cbeginE - _ZN39_INTERNAL_d2d6b6a0_4_k_cu_bcf8b121_40394cute1_E)
_ZN39_INTERNAL_d2d6b6a0_4_k_cu_bcf8b121_40394cute1_E:
	.zero		1
	.type		_ZN39_INTERNAL_d2d6b6a0_4_k_cu_bcf8b121_40394cuda3std3__45__cpo6cbeginE,@object
	.size		_ZN39_INTERNAL_d2d6b6a0_4_k_cu_bcf8b121_40394cuda3std3__45__cpo6cbeginE,(_ZN39_INTERNAL_d2d6b6a0_4_k_cu_bcf8b121_40394cuda3std3__48in_placeE - _ZN39_INTERNAL_d2d6b6a0_4_k_cu_bcf8b121_40394cuda3std3__45__cpo6cbeginE)
_ZN39_INTERNAL_d2d6b6a0_4_k_cu_bcf8b121_40394cuda3std3__45__cpo6cbeginE:
	.zero		1
	.type		_ZN39_INTERNAL_d2d6b6a0_4_k_cu_bcf8b121_40394cuda3std3__48in_placeE,@object
	.size		_ZN39_INTERNAL_d2d6b6a0_4_k_cu_bcf8b121_40394cuda3std3__48in_placeE,(_ZN39_INTERNAL_d2d6b6a0_4_k_cu_bcf8b121_40394cuda3std6ranges3__45__cpo9iter_moveE - _ZN39_INTERNAL_d2d6b6a0_4_k_cu_bcf8b121_40394cuda3std3__48in_placeE)
_ZN39_INTERNAL_d2d6b6a0_4_k_cu_bcf8b121_40394cuda3std3__48in_placeE:
	.zero		1
	.type		_ZN39_INTERNAL_d2d6b6a0_4_k_cu_bcf8b121_40394cuda3std6ranges3__45__cpo9iter_moveE,@object
	.size		_ZN39_INTERNAL_d2d6b6a0_4_k_cu_bcf8b121_40394cuda3std6ranges3__45__cpo9iter_moveE,(_ZN39_INTERNAL_d2d6b6a0_4_k_cu_bcf8b121_40394cuda3std3__45__cpo5beginE - _ZN39_INTERNAL_d2d6b6a0_4_k_cu_bcf8b121_40394cuda3std6ranges3__45__cpo9iter_moveE)
_ZN39_INTERNAL_d2d6b6a0_4_k_cu_bcf8b121_40394cuda3std6ranges3__45__cpo9iter_moveE:
	.zero		1
	.type		_ZN39_INTERNAL_d2d6b6a0_4_k_cu_bcf8b121_40394cuda3std3__45__cpo5beginE,@object
	.size		_ZN39_INTERNAL_d2d6b6a0_4_k_cu_bcf8b121_40394cuda3std3__45__cpo5beginE,(_ZN39_INTERNAL_d2d6b6a0_4_k_cu_bcf8b121_40394cuda3std3__441_GLOBAL__N__d2d6b6a0_4_k_cu_bcf8b121_40396ignoreE - _ZN39_INTERNAL_d2d6b6a0_4_k_cu_bcf8b121_40394cuda3std3__45__cpo5beginE)
_ZN39_INTERNAL_d2d6b6a0_4_k_cu_bcf8b121_40394cuda3std3__45__cpo5beginE:
	.zero		1
	.type		_ZN39_INTERNAL_d2d6b6a0_4_k_cu_bcf8b121_40394cuda3std3__441_GLOBAL__N__d2d6b6a0_4_k_cu_bcf8b121_40396ignoreE,@object
	.size		_ZN39_INTERNAL_d2d6b6a0_4_k_cu_bcf8b121_40394cuda3std3__441_GLOBAL__N__d2d6b6a0_4_k_cu_bcf8b121_40396ignoreE,(_ZN39_INTERNAL_d2d6b6a0_4_k_cu_bcf8b121_40394cute7productE - _ZN39_INTERNAL_d2d6b6a0_4_k_cu_bcf8b121_40394cuda3std3__441_GLOBAL__N__d2d6b6a0_4_k_cu_bcf8b121_40396ignoreE)
_ZN39_INTERNAL_d2d6b6a0_4_k_cu_bcf8b121_40394cuda3std3__441_GLOBAL__N__d2d6b6a0_4_k_cu_bcf8b121_40396ignoreE:
	.zero		1
	.type		_ZN39_INTERNAL_d2d6b6a0_4_k_cu_bcf8b121_40394cute7productE,@object
	.size		_ZN39_INTERNAL_d2d6b6a0_4_k_cu_bcf8b121_40394cute7productE,(_ZN39_INTERNAL_d2d6b6a0_4_k_cu_bcf8b121_40394cuda3std3__45__cpo3endE - _ZN39_INTERNAL_d2d6b6a0_4_k_cu_bcf8b121_40394cute7productE)
_ZN39_INTERNAL_d2d6b6a0_4_k_cu_bcf8b121_40394cute7productE:
	.zero		1
	.type		_ZN39_INTERNAL_d2d6b6a0_4_k_cu_bcf8b121_40394cuda3std3__45__cpo3endE,@object
	.size		_ZN39_INTERNAL_d2d6b6a0_4_k_cu_bcf8b121_40394cuda3std3__45__cpo3endE,(_ZN39_INTERNAL_d2d6b6a0_4_k_cu_bcf8b121_40394cuda3std3__419piecewise_constructE - _ZN39_INTERNAL_d2d6b6a0_4_k_cu_bcf8b121_40394cuda3std3__45__cpo3endE)
_ZN39_INTERNAL_d2d6b6a0_4_k_cu_bcf8b121_40394cuda3std3__45__cpo3endE:
	.zero		1
	.type		_ZN39_INTERNAL_d2d6b6a0_4_k_cu_bcf8b121_40394cuda3std3__419piecewise_constructE,@object
	.size		_ZN39_INTERNAL_d2d6b6a0_4_k_cu_bcf8b121_40394cuda3std3__419piecewise_constructE,(_ZN39_INTERNAL_d2d6b6a0_4_k_cu_bcf8b121_40394cuda3std3__45__cpo4cendE - _ZN39_INTERNAL_d2d6b6a0_4_k_cu_bcf8b121_40394cuda3std3__419piecewise_constructE)
_ZN39_INTERNAL_d2d6b6a0_4_k_cu_bcf8b121_40394cuda3std3__419piecewise_constructE:
	.zero		1
	.type		_ZN39_INTERNAL_d2d6b6a0_4_k_cu_bcf8b121_40394cuda3std3__45__cpo4cendE,@object
	.size		_ZN39_INTERNAL_d2d6b6a0_4_k_cu_bcf8b121_40394cuda3std3__45__cpo4cendE,(_ZN39_INTERNAL_d2d6b6a0_4_k_cu_bcf8b121_40394cuda3std6ranges3__45__cpo4swapE - _ZN39_INTERNAL_d2d6b6a0_4_k_cu_bcf8b121_40394cuda3std3__45__cpo4cendE)
_ZN39_INTERNAL_d2d6b6a0_4_k_cu_bcf8b121_40394cuda3std3__45__cpo4cendE:
	.zero		1
	.type		_ZN39_INTERNAL_d2d6b6a0_4_k_cu_bcf8b121_40394cuda3std6ranges3__45__cpo4swapE,@object
	.size		_ZN39_INTERNAL_d2d6b6a0_4_k_cu_bcf8b121_40394cuda3std6ranges3__45__cpo4swapE,(.L_7 - _ZN39_INTERNAL_d2d6b6a0_4_k_cu_bcf8b121_40394cuda3std6ranges3__45__cpo4swapE)
_ZN39_INTERNAL_d2d6b6a0_4_k_cu_bcf8b121_40394cuda3std6ranges3__45__cpo4swapE:
	.zero		1
.L_7:


//--------------------- .nv.constant0._ZN7cutlass13device_kernelINS_4gemm6kernel13GemmUniversalIN4cute5tupleIJiiiiEEENS1_10collective13CollectiveMmaINS1_37MainloopSm90TmaGmmaWarpSpecializedFP8ILi7ENS5_IJNS4_1CILi1EEESB_SB_EEENS1_35KernelTmaWarpSpecializedCooperativeEEENS5_IJNSA_ILi256EEESF_NSA_ILi64EEEEEENS_12float_e4m3_tENS5_IJlSB_lEEESI_SJ_NS4_8TiledMMAINS4_8MMA_AtomIJNS4_4SM904GMMA31MMA_64x256x32_F32E4M3E4M3_SS_TNILNSN_7ScaleInE1ELSP_1EEEEEENS4_6LayoutINS5_IJNSA_ILi2EEESB_SB_EEENS5_IJSB_NSA_ILi0EEESV_EEEEENS5_IJNS4_10UnderscoreESY_SY_EEEEENS4_13SM90_TMA_LOADENS4_14ComposedLayoutINS4_7SwizzleILi2ELi4ELi3EEENS4_18smem_ptr_flag_bitsILi8EEENSS_INS5_IJNSA_ILi8EEESG_EEENS5_IJSG_SB_EEEEEEEvNS4_8identityES11_S1B_vS1C_EENS_8epilogue10collective6detail29Sm90TmaWarpSpecializedAdapterINS1F_15DefaultEpilogueISI_SJ_SJ_NS1E_6thread17LinearCombinationISI_Li1EffLNS1J_9ScaleType4KindE0ELNS_15FloatRoundStyleE2ESI_EENS1_15EpilogueDefaultEEEEEvvEEEEvNT_6ParamsE --------------------------
	.section	.nv.constant0._ZN7cutlass13device_kernelINS_4gemm6kernel13GemmUniversalIN4cute5tupleIJiiiiEEENS1_10collective13CollectiveMmaINS1_37MainloopSm90TmaGmmaWarpSpecializedFP8ILi7ENS5_IJNS4_1CILi1EEESB_SB_EEENS1_35KernelTmaWarpSpecializedCooperativeEEENS5_IJNSA_ILi256EEESF_NSA_ILi64EEEEEENS_12float_e4m3_tENS5_IJlSB_lEEESI_SJ_NS4_8TiledMMAINS4_8MMA_AtomIJNS4_4SM904GMMA31MMA_64x256x32_F32E4M3E4M3_SS_TNILNSN_7ScaleInE1ELSP_1EEEEEENS4_6LayoutINS5_IJNSA_ILi2EEESB_SB_EEENS5_IJSB_NSA_ILi0EEESV_EEEEENS5_IJNS4_10UnderscoreESY_SY_EEEEENS4_13SM90_TMA_LOADENS4_14ComposedLayoutINS4_7SwizzleILi2ELi4ELi3EEENS4_18smem_ptr_flag_bitsILi8EEENSS_INS5_IJNSA_ILi8EEESG_EEENS5_IJSG_SB_EEEEEEEvNS4_8identityES11_S1B_vS1C_EENS_8epilogue10collective6detail29Sm90TmaWarpSpecializedAdapterINS1F_15DefaultEpilogueISI_SJ_SJ_NS1E_6thread17LinearCombinationISI_Li1EffLNS1J_9ScaleType4KindE0ELNS_15FloatRoundStyleE2ESI_EENS1_15EpilogueDefaultEEEEEvvEEEEvNT_6ParamsE,"a",@progbits
	.sectionflags	@""
	.align	4
.nv.constant0._ZN7cutlass13device_kernelINS_4gemm6kernel13GemmUniversalIN4cute5tupleIJiiiiEEENS1_10collective13CollectiveMmaINS1_37MainloopSm90TmaGmmaWarpSpecializedFP8ILi7ENS5_IJNS4_1CILi1EEESB_SB_EEENS1_35KernelTmaWarpSpecializedCooperativeEEENS5_IJNSA_ILi256EEESF_NSA_ILi64EEEEEENS_12float_e4m3_tENS5_IJlSB_lEEESI_SJ_NS4_8TiledMMAINS4_8MMA_AtomIJNS4_4SM904GMMA31MMA_64x256x32_F32E4M3E4M3_SS_TNILNSN_7ScaleInE1ELSP_1EEEEEENS4_6LayoutINS5_IJNSA_ILi2EEESB_SB_EEENS5_IJSB_NSA_ILi0EEESV_EEEEENS5_IJNS4_10UnderscoreESY_SY_EEEEENS4_13SM90_TMA_LOADENS4_14ComposedLayoutINS4_7SwizzleILi2ELi4ELi3EEENS4_18smem_ptr_flag_bitsILi8EEENSS_INS5_IJNSA_ILi8EEESG_EEENS5_IJSG_SB_EEEEEEEvNS4_8identityES11_S1B_vS1C_EENS_8epilogue10collective6detail29Sm90TmaWarpSpecializedAdapterINS1F_15DefaultEpilogueISI_SJ_SJ_NS1E_6thread17LinearCombinationISI_Li1EffLNS1J_9ScaleType4KindE0ELNS_15FloatRoundStyleE2ESI_EENS1_15EpilogueDefaultEEEEEvvEEEEvNT_6ParamsE:
	.zero		1664


//--------------------- SYMBOLS --------------------------

	.type		.nv.reservedSmem.offset0,@object
	.size		.nv.reservedSmem.offset0,0x4
